	.target	sm_100a

	.elftype	@"ET_EXEC"


//--------------------- .note.nv.tkinfo           --------------------------
	.section	.note.nv.tkinfo,"",@"SHT_NOTE"
	.sectionflags	@"SHF_NOTE_NV_TKINFO"
	.tkinfo
        /*0018*/ 	.word	0x00000002
        /*0030*/ 	.string	""
        /*0030*/ 	.string	"ptxas"
        /*0030*/ 	.string	"Cuda compilation tools, release 13.0, V13.0.88"
        /*0030*/ 	.string	"Build cuda_13.0.r13.0/compiler.36424714_0"
        /*0030*/ 	.string	"-arch sm_100a -m 64 "



//--------------------- .note.nv.cuinfo           --------------------------
	.section	.note.nv.cuinfo,"",@"SHT_NOTE"
	.sectionflags	@"SHF_NOTE_NV_CUINFO"
        /*0018*/ 	.short	0x0002
        /*001a*/ 	.short	0x0064
        /*001c*/ 	.short	0x0082
	.zero		2


//--------------------- .nv.info                  --------------------------
	.section	.nv.info,"",@"SHT_CUDA_INFO"
	.align	4


	//----- nvinfo : EIATTR_REGCOUNT
	.align		4
        /*0000*/ 	.byte	0x04, 0x2f
        /*0002*/ 	.short	(.L_12 - .L_11)
	.align		4
.L_11:
        /*0004*/ 	.word	index@(_ZN7cutlass13device_kernelIN5flash19enable_sm80_to_sm89INS1_16FlashAttnFwdSm80INS1_25CollectiveMainloopFwdSm80ILi4ELi1ELb0EN4cute5tupleIJNS5_1CILi128EEENS7_ILi64EEES8_EEELi128ENS_6half_tEfNS_4arch4Sm80ELb1ELb0ELb0ELb1ELb0ELb1ELb1ELb0EEENS1_21CollectiveEpilogueFwdINS6_IJS8_S8_S9_EEENS6_IJNS7_ILi1EEESH_SH_EEESB_SD_Li128ELb1ELb1ELb0ELb0EEENS1_19SingleTileSchedulerILb1ELb0ELb1ELi128EEEEEEEEEvNT_6ParamsE)
        /*0008*/ 	.word	0x00000004


	//----- nvinfo : EIATTR_FRAME_SIZE
	.align		4
.L_12:
        /*000c*/ 	.byte	0x04, 0x11
        /*000e*/ 	.short	(.L_14 - .L_13)
	.align		4
.L_13:
        /*0010*/ 	.word	index@(_ZN7cutlass13device_kernelIN5flash19enable_sm80_to_sm89INS1_16FlashAttnFwdSm80INS1_25CollectiveMainloopFwdSm80ILi4ELi1ELb0EN4cute5tupleIJNS5_1CILi128EEENS7_ILi64EEES8_EEELi128ENS_6half_tEfNS_4arch4Sm80ELb1ELb0ELb0ELb1ELb0ELb1ELb1ELb0EEENS1_21CollectiveEpilogueFwdINS6_IJS8_S8_S9_EEENS6_IJNS7_ILi1EEESH_SH_EEESB_SD_Li128ELb1ELb1ELb0ELb0EEENS1_19SingleTileSchedulerILb1ELb0ELb1ELi128EEEEEEEEEvNT_6ParamsE)
        /*0014*/ 	.word	0x00000000


	//----- nvinfo : EIATTR_REGCOUNT
	.align		4
.L_14:
        /*0018*/ 	.byte	0x04, 0x2f
        /*001a*/ 	.short	(.L_16 - .L_15)
	.align		4
.L_15:
        /*001c*/ 	.word	index@(_ZN7cutlass13device_kernelIN5flash19enable_sm80_to_sm89INS1_16FlashAttnFwdSm80INS1_25CollectiveMainloopFwdSm80ILi4ELi1ELb0EN4cute5tupleIJNS5_1CILi128EEENS7_ILi64EEES8_EEELi128ENS_6half_tEfNS_4arch4Sm80ELb1ELb0ELb0ELb1ELb0ELb0ELb1ELb0EEENS1_21CollectiveEpilogueFwdINS6_IJS8_S8_S9_EEENS6_IJNS7_ILi1EEESH_SH_EEESB_SD_Li128ELb1ELb1ELb0ELb0EEENS1_19SingleTileSchedulerILb1ELb0ELb1ELi128EEEEEEEEEvNT_6ParamsE)
        /*0020*/ 	.word	0x00000004


	//----- nvinfo : EIATTR_FRAME_SIZE
	.align		4
.L_16:
        /*0024*/ 	.byte	0x04, 0x11
        /*0026*/ 	.short	(.L_18 - .L_17)
	.align		4
.L_17:
        /*0028*/ 	.word	index@(_ZN7cutlass13device_kernelIN5flash19enable_sm80_to_sm89INS1_16FlashAttnFwdSm80INS1_25CollectiveMainloopFwdSm80ILi4ELi1ELb0EN4cute5tupleIJNS5_1CILi128EEENS7_ILi64EEES8_EEELi128ENS_6half_tEfNS_4arch4Sm80ELb1ELb0ELb0ELb1ELb0ELb0ELb1ELb0EEENS1_21CollectiveEpilogueFwdINS6_IJS8_S8_S9_EEENS6_IJNS7_ILi1EEESH_SH_EEESB_SD_Li128ELb1ELb1ELb0ELb0EEENS1_19SingleTileSchedulerILb1ELb0ELb1ELi128EEEEEEEEEvNT_6ParamsE)
        /*002c*/ 	.word	0x00000000


	//----- nvinfo : EIATTR_REGCOUNT
	.align		4
.L_18:
        /*0030*/ 	.byte	0x04, 0x2f
        /*0032*/ 	.short	(.L_20 - .L_19)
	.align		4
.L_19:
        /*0034*/ 	.word	index@(_ZN7cutlass13device_kernelIN5flash19enable_sm80_to_sm89INS1_16FlashAttnFwdSm80INS1_25CollectiveMainloopFwdSm80ILi4ELi1ELb0EN4cute5tupleIJNS5_1CILi128EEENS7_ILi64EEES8_EEELi128ENS_6half_tEfNS_4arch4Sm80ELb1ELb0ELb0ELb0ELb0ELb0ELb1ELb0EEENS1_21CollectiveEpilogueFwdINS6_IJS8_S8_S9_EEENS6_IJNS7_ILi1EEESH_SH_EEESB_SD_Li128ELb0ELb1ELb0ELb0EEENS1_30DynamicPersistentTileSchedulerILi128ELi128ELb0ELb1ELb0EEEEEEEEEvNT_6ParamsE)
        /*0038*/ 	.word	0x00000004


	//----- nvinfo : EIATTR_FRAME_SIZE
	.align		4
.L_20:
        /*003c*/ 	.byte	0x04, 0x11
        /*003e*/ 	.short	(.L_22 - .L_21)
	.align		4
.L_21:
        /*0040*/ 	.word	index@(_ZN7cutlass13device_kernelIN5flash19enable_sm80_to_sm89INS1_16FlashAttnFwdSm80INS1_25CollectiveMainloopFwdSm80ILi4ELi1ELb0EN4cute5tupleIJNS5_1CILi128EEENS7_ILi64EEES8_EEELi128ENS_6half_tEfNS_4arch4Sm80ELb1ELb0ELb0ELb0ELb0ELb0ELb1ELb0EEENS1_21CollectiveEpilogueFwdINS6_IJS8_S8_S9_EEENS6_IJNS7_ILi1EEESH_SH_EEESB_SD_Li128ELb0ELb1ELb0ELb0EEENS1_30DynamicPersistentTileSchedulerILi128ELi128ELb0ELb1ELb0EEEEEEEEEvNT_6ParamsE)
        /*0044*/ 	.word	0x00000000


	//----- nvinfo : EIATTR_REGCOUNT
	.align		4
.L_22:
        /*0048*/ 	.byte	0x04, 0x2f
        /*004a*/ 	.short	(.L_24 - .L_23)
	.align		4
.L_23:
        /*004c*/ 	.word	index@(_ZN7cutlass13device_kernelIN5flash19enable_sm80_to_sm89INS1_16FlashAttnFwdSm80INS1_25CollectiveMainloopFwdSm80ILi4ELi1ELb0EN4cute5tupleIJNS5_1CILi128EEENS7_ILi48EEES8_EEELi128ENS_6half_tEfNS_4arch4Sm80ELb0ELb1ELb0ELb1ELb0ELb1ELb1ELb0EEENS1_21CollectiveEpilogueFwdINS6_IJS8_S8_S9_EEENS6_IJNS7_ILi1EEESH_SH_EEESB_SD_Li128ELb1ELb1ELb0ELb0EEENS1_19SingleTileSchedulerILb1ELb0ELb1ELi128EEEEEEEEEvNT_6ParamsE)
        /*0050*/ 	.word	0x00000004


	//----- nvinfo : EIATTR_FRAME_SIZE
	.align		4
.L_24:
        /*0054*/ 	.byte	0x04, 0x11
        /*0056*/ 	.short	(.L_26 - .L_25)
	.align		4
.L_25:
        /*0058*/ 	.word	index@(_ZN7cutlass13device_kernelIN5flash19enable_sm80_to_sm89INS1_16FlashAttnFwdSm80INS1_25CollectiveMainloopFwdSm80ILi4ELi1ELb0EN4cute5tupleIJNS5_1CILi128EEENS7_ILi48EEES8_EEELi128ENS_6half_tEfNS_4arch4Sm80ELb0ELb1ELb0ELb1ELb0ELb1ELb1ELb0EEENS1_21CollectiveEpilogueFwdINS6_IJS8_S8_S9_EEENS6_IJNS7_ILi1EEESH_SH_EEESB_SD_Li128ELb1ELb1ELb0ELb0EEENS1_19SingleTileSchedulerILb1ELb0ELb1ELi128EEEEEEEEEvNT_6ParamsE)
        /*005c*/ 	.word	0x00000000


	//----- nvinfo : EIATTR_REGCOUNT
	.align		4
.L_26:
        /*0060*/ 	.byte	0x04, 0x2f
        /*0062*/ 	.short	(.L_28 - .L_27)
	.align		4
.L_27:
        /*0064*/ 	.word	index@(_ZN7cutlass13device_kernelIN5flash19enable_sm80_to_sm89INS1_16FlashAttnFwdSm80INS1_25CollectiveMainloopFwdSm80ILi4ELi1ELb0EN4cute5tupleIJNS5_1CILi128EEENS7_ILi48EEES8_EEELi128ENS_6half_tEfNS_4arch4Sm80ELb0ELb1ELb0ELb1ELb0ELb0ELb1ELb0EEENS1_21CollectiveEpilogueFwdINS6_IJS8_S8_S9_EEENS6_IJNS7_ILi1EEESH_SH_EEESB_SD_Li128ELb1ELb1ELb0ELb0EEENS1_19SingleTileSchedulerILb1ELb0ELb1ELi128EEEEEEEEEvNT_6ParamsE)
        /*0068*/ 	.word	0x00000004


	//----- nvinfo : EIATTR_FRAME_SIZE
	.align		4
.L_28:
        /*006c*/ 	.byte	0x04, 0x11
        /*006e*/ 	.short	(.L_30 - .L_29)
	.align		4
.L_29:
        /*0070*/ 	.word	index@(_ZN7cutlass13device_kernelIN5flash19enable_sm80_to_sm89INS1_16FlashAttnFwdSm80INS1_25CollectiveMainloopFwdSm80ILi4ELi1ELb0EN4cute5tupleIJNS5_1CILi128EEENS7_ILi48EEES8_EEELi128ENS_6half_tEfNS_4arch4Sm80ELb0ELb1ELb0ELb1ELb0ELb0ELb1ELb0EEENS1_21CollectiveEpilogueFwdINS6_IJS8_S8_S9_EEENS6_IJNS7_ILi1EEESH_SH_EEESB_SD_Li128ELb1ELb1ELb0ELb0EEENS1_19SingleTileSchedulerILb1ELb0ELb1ELi128EEEEEEEEEvNT_6ParamsE)
        /*0074*/ 	.word	0x00000000


	//----- nvinfo : EIATTR_REGCOUNT
	.align		4
.L_30:
        /*0078*/ 	.byte	0x04, 0x2f
        /*007a*/ 	.short	(.L_32 - .L_31)
	.align		4
.L_31:
        /*007c*/ 	.word	index@(_ZN7cutlass13device_kernelIN5flash19enable_sm80_to_sm89INS1_16FlashAttnFwdSm80INS1_25CollectiveMainloopFwdSm80ILi4ELi1ELb0EN4cute5tupleIJNS5_1CILi128EEENS7_ILi48EEES8_EEELi128ENS_6half_tEfNS_4arch4Sm80ELb0ELb1ELb0ELb0ELb0ELb0ELb1ELb0EEENS1_21CollectiveEpilogueFwdINS6_IJS8_S8_S9_EEENS6_IJNS7_ILi1EEESH_SH_EEESB_SD_Li128ELb0ELb1ELb0ELb0EEENS1_19SingleTileSchedulerILb0ELb0ELb1ELi128EEEEEEEEEvNT_6ParamsE)
        /*0080*/ 	.word	0x00000004


	//----- nvinfo : EIATTR_FRAME_SIZE
	.align		4
.L_32:
        /*0084*/ 	.byte	0x04, 0x11
        /*0086*/ 	.short	(.L_34 - .L_33)
	.align		4
.L_33:
        /*0088*/ 	.word	index@(_ZN7cutlass13device_kernelIN5flash19enable_sm80_to_sm89INS1_16FlashAttnFwdSm80INS1_25CollectiveMainloopFwdSm80ILi4ELi1ELb0EN4cute5tupleIJNS5_1CILi128EEENS7_ILi48EEES8_EEELi128ENS_6half_tEfNS_4arch4Sm80ELb0ELb1ELb0ELb0ELb0ELb0ELb1ELb0EEENS1_21CollectiveEpilogueFwdINS6_IJS8_S8_S9_EEENS6_IJNS7_ILi1EEESH_SH_EEESB_SD_Li128ELb0ELb1ELb0ELb0EEENS1_19SingleTileSchedulerILb0ELb0ELb1ELi128EEEEEEEEEvNT_6ParamsE)
        /*008c*/ 	.word	0x00000000


	//----- nvinfo : EIATTR_REGCOUNT
	.align		4
.L_34:
        /*0090*/ 	.byte	0x04, 0x2f
        /*0092*/ 	.short	(.L_36 - .L_35)
	.align		4
.L_35:
        /*0094*/ 	.word	index@(_ZN7cutlass13device_kernelIN5flash19enable_sm80_to_sm89INS1_16FlashAttnFwdSm80INS1_25CollectiveMainloopFwdSm80ILi4ELi1ELb0EN4cute5tupleIJNS5_1CILi128EEENS7_ILi64EEES8_EEELi128ENS_6half_tEfNS_4arch4Sm80ELb0ELb0ELb0ELb1ELb0ELb1ELb1ELb0EEENS1_21CollectiveEpilogueFwdINS6_IJS8_S8_S9_EEENS6_IJNS7_ILi1EEESH_SH_EEESB_SD_Li128ELb1ELb1ELb0ELb0EEENS1_19SingleTileSchedulerILb1ELb0ELb1ELi128EEEEEEEEEvNT_6ParamsE)
        /*0098*/ 	.word	0x00000004


	//----- nvinfo : EIATTR_FRAME_SIZE
	.align		4
.L_36:
        /*009c*/ 	.byte	0x04, 0x11
        /*009e*/ 	.short	(.L_38 - .L_37)
	.align		4
.L_37:
        /*00a0*/ 	.word	index@(_ZN7cutlass13device_kernelIN5flash19enable_sm80_to_sm89INS1_16FlashAttnFwdSm80INS1_25CollectiveMainloopFwdSm80ILi4ELi1ELb0EN4cute5tupleIJNS5_1CILi128EEENS7_ILi64EEES8_EEELi128ENS_6half_tEfNS_4arch4Sm80ELb0ELb0ELb0ELb1ELb0ELb1ELb1ELb0EEENS1_21CollectiveEpilogueFwdINS6_IJS8_S8_S9_EEENS6_IJNS7_ILi1EEESH_SH_EEESB_SD_Li128ELb1ELb1ELb0ELb0EEENS1_19SingleTileSchedulerILb1ELb0ELb1ELi128EEEEEEEEEvNT_6ParamsE)
        /*00a4*/ 	.word	0x00000000


	//----- nvinfo : EIATTR_REGCOUNT
	.align		4
.L_38:
        /*00a8*/ 	.byte	0x04, 0x2f
        /*00aa*/ 	.short	(.L_40 - .L_39)
	.align		4
.L_39:
        /*00ac*/ 	.word	index@(_ZN7cutlass13device_kernelIN5flash19enable_sm80_to_sm89INS1_16FlashAttnFwdSm80INS1_25CollectiveMainloopFwdSm80ILi4ELi1ELb0EN4cute5tupleIJNS5_1CILi128EEENS7_ILi64EEES8_EEELi128ENS_6half_tEfNS_4arch4Sm80ELb0ELb0ELb0ELb1ELb0ELb0ELb1ELb0EEENS1_21CollectiveEpilogueFwdINS6_IJS8_S8_S9_EEENS6_IJNS7_ILi1EEESH_SH_EEESB_SD_Li128ELb1ELb1ELb0ELb0EEENS1_19SingleTileSchedulerILb1ELb0ELb1ELi128EEEEEEEEEvNT_6ParamsE)
        /*00b0*/ 	.word	0x00000004


	//----- nvinfo : EIATTR_FRAME_SIZE
	.align		4
.L_40:
        /*00b4*/ 	.byte	0x04, 0x11
        /*00b6*/ 	.short	(.L_42 - .L_41)
	.align		4
.L_41:
        /*00b8*/ 	.word	index@(_ZN7cutlass13device_kernelIN5flash19enable_sm80_to_sm89INS1_16FlashAttnFwdSm80INS1_25CollectiveMainloopFwdSm80ILi4ELi1ELb0EN4cute5tupleIJNS5_1CILi128EEENS7_ILi64EEES8_EEELi128ENS_6half_tEfNS_4arch4Sm80ELb0ELb0ELb0ELb1ELb0ELb0ELb1ELb0EEENS1_21CollectiveEpilogueFwdINS6_IJS8_S8_S9_EEENS6_IJNS7_ILi1EEESH_SH_EEESB_SD_Li128ELb1ELb1ELb0ELb0EEENS1_19SingleTileSchedulerILb1ELb0ELb1ELi128EEEEEEEEEvNT_6ParamsE)
        /*00bc*/ 	.word	0x00000000


	//----- nvinfo : EIATTR_REGCOUNT
	.align		4
.L_42:
        /*00c0*/ 	.byte	0x04, 0x2f
        /*00c2*/ 	.short	(.L_44 - .L_43)
	.align		4
.L_43:
        /*00c4*/ 	.word	index@(_ZN7cutlass13device_kernelIN5flash19enable_sm80_to_sm89INS1_16FlashAttnFwdSm80INS1_25CollectiveMainloopFwdSm80ILi4ELi1ELb0EN4cute5tupleIJNS5_1CILi128EEENS7_ILi64EEES8_EEELi128ENS_6half_tEfNS_4arch4Sm80ELb0ELb0ELb0ELb0ELb0ELb0ELb1ELb0EEENS1_21CollectiveEpilogueFwdINS6_IJS8_S8_S9_EEENS6_IJNS7_ILi1EEESH_SH_EEESB_SD_Li128ELb0ELb1ELb0ELb0EEENS1_19SingleTileSchedulerILb0ELb0ELb1ELi128EEEEEEEEEvNT_6ParamsE)
        /*00c8*/ 	.word	0x00000004


	//----- nvinfo : EIATTR_FRAME_SIZE
	.align		4
.L_44:
        /*00cc*/ 	.byte	0x04, 0x11
        /*00ce*/ 	.short	(.L_46 - .L_45)
	.align		4
.L_45:
        /*00d0*/ 	.word	index@(_ZN7cutlass13device_kernelIN5flash19enable_sm80_to_sm89INS1_16FlashAttnFwdSm80INS1_25CollectiveMainloopFwdSm80ILi4ELi1ELb0EN4cute5tupleIJNS5_1CILi128EEENS7_ILi64EEES8_EEELi128ENS_6half_tEfNS_4arch4Sm80ELb0ELb0ELb0ELb0ELb0ELb0ELb1ELb0EEENS1_21CollectiveEpilogueFwdINS6_IJS8_S8_S9_EEENS6_IJNS7_ILi1EEESH_SH_EEESB_SD_Li128ELb0ELb1ELb0ELb0EEENS1_19SingleTileSchedulerILb0ELb0ELb1ELi128EEEEEEEEEvNT_6ParamsE)
        /*00d4*/ 	.word	0x00000000


	//----- nvinfo : EIATTR_REGCOUNT
	.align		4
.L_46:
        /*00d8*/ 	.byte	0x04, 0x2f
        /*00da*/ 	.short	(.L_48 - .L_47)
	.align		4
.L_47:
        /*00dc*/ 	.word	index@(_ZN7cutlass13device_kernelIN5flash19enable_sm80_to_sm89INS1_16FlashAttnFwdSm80INS1_25CollectiveMainloopFwdSm80ILi8ELi1ELb1EN4cute5tupleIJNS5_1CILi128EEES8_S8_EEELi128ENS_6half_tEfNS_4arch4Sm80ELb1ELb0ELb0ELb1ELb0ELb1ELb1ELb0EEENS1_21CollectiveEpilogueFwdIS9_NS6_IJNS7_ILi1EEESF_SF_EEESA_SC_Li256ELb1ELb1ELb0ELb0EEENS1_19SingleTileSchedulerILb1ELb0ELb1ELi128EEEEEEEEEvNT_6ParamsE)
        /*00e0*/ 	.word	0x00000004


	//----- nvinfo : EIATTR_FRAME_SIZE
	.align		4
.L_48:
        /*00e4*/ 	.byte	0x04, 0x11
        /*00e6*/ 	.short	(.L_50 - .L_49)
	.align		4
.L_49:
        /*00e8*/ 	.word	index@(_ZN7cutlass13device_kernelIN5flash19enable_sm80_to_sm89INS1_16FlashAttnFwdSm80INS1_25CollectiveMainloopFwdSm80ILi8ELi1ELb1EN4cute5tupleIJNS5_1CILi128EEES8_S8_EEELi128ENS_6half_tEfNS_4arch4Sm80ELb1ELb0ELb0ELb1ELb0ELb1ELb1ELb0EEENS1_21CollectiveEpilogueFwdIS9_NS6_IJNS7_ILi1EEESF_SF_EEESA_SC_Li256ELb1ELb1ELb0ELb0EEENS1_19SingleTileSchedulerILb1ELb0ELb1ELi128EEEEEEEEEvNT_6ParamsE)
        /*00ec*/ 	.word	0x00000000


	//----- nvinfo : EIATTR_REGCOUNT
	.align		4
.L_50:
        /*00f0*/ 	.byte	0x04, 0x2f
        /*00f2*/ 	.short	(.L_52 - .L_51)
	.align		4
.L_51:
        /*00f4*/ 	.word	index@(_ZN7cutlass13device_kernelIN5flash19enable_sm80_to_sm89INS1_16FlashAttnFwdSm80INS1_25CollectiveMainloopFwdSm80ILi8ELi1ELb1EN4cute5tupleIJNS5_1CILi128EEES8_S8_EEELi128ENS_6half_tEfNS_4arch4Sm80ELb1ELb0ELb0ELb1ELb0ELb0ELb1ELb0EEENS1_21CollectiveEpilogueFwdIS9_NS6_IJNS7_ILi1EEESF_SF_EEESA_SC_Li256ELb1ELb1ELb0ELb0EEENS1_19SingleTileSchedulerILb1ELb0ELb1ELi128EEEEEEEEEvNT_6ParamsE)
        /*00f8*/ 	.word	0x00000004


	//----- nvinfo : EIATTR_FRAME_SIZE
	.align		4
.L_52:
        /*00fc*/ 	.byte	0x04, 0x11
        /*00fe*/ 	.short	(.L_54 - .L_53)
	.align		4
.L_53:
        /*0100*/ 	.word	index@(_ZN7cutlass13device_kernelIN5flash19enable_sm80_to_sm89INS1_16FlashAttnFwdSm80INS1_25CollectiveMainloopFwdSm80ILi8ELi1ELb1EN4cute5tupleIJNS5_1CILi128EEES8_S8_EEELi128ENS_6half_tEfNS_4arch4Sm80ELb1ELb0ELb0ELb1ELb0ELb0ELb1ELb0EEENS1_21CollectiveEpilogueFwdIS9_NS6_IJNS7_ILi1EEESF_SF_EEESA_SC_Li256ELb1ELb1ELb0ELb0EEENS1_19SingleTileSchedulerILb1ELb0ELb1ELi128EEEEEEEEEvNT_6ParamsE)
        /*0104*/ 	.word	0x00000000


	//----- nvinfo : EIATTR_REGCOUNT
	.align		4
.L_54:
        /*0108*/ 	.byte	0x04, 0x2f
        /*010a*/ 	.short	(.L_56 - .L_55)
	.align		4
.L_55:
        /*010c*/ 	.word	index@(_ZN7cutlass13device_kernelIN5flash19enable_sm80_to_sm89INS1_16FlashAttnFwdSm80INS1_25CollectiveMainloopFwdSm80ILi8ELi1ELb1EN4cute5tupleIJNS5_1CILi128EEES8_S8_EEELi128ENS_6half_tEfNS_4arch4Sm80ELb1ELb0ELb0ELb0ELb0ELb0ELb1ELb0EEENS1_21CollectiveEpilogueFwdIS9_NS6_IJNS7_ILi1EEESF_SF_EEESA_SC_Li256ELb0ELb1ELb0ELb0EEENS1_30DynamicPersistentTileSchedulerILi256ELi256ELb0ELb1ELb0EEEEEEEEEvNT_6ParamsE)
        /*0110*/ 	.word	0x00000004


	//----- nvinfo : EIATTR_FRAME_SIZE
	.align		4
.L_56:
        /*0114*/ 	.byte	0x04, 0x11
        /*0116*/ 	.short	(.L_58 - .L_57)
	.align		4
.L_57:
        /*0118*/ 	.word	index@(_ZN7cutlass13device_kernelIN5flash19enable_sm80_to_sm89INS1_16FlashAttnFwdSm80INS1_25CollectiveMainloopFwdSm80ILi8ELi1ELb1EN4cute5tupleIJNS5_1CILi128EEES8_S8_EEELi128ENS_6half_tEfNS_4arch4Sm80ELb1ELb0ELb0ELb0ELb0ELb0ELb1ELb0EEENS1_21CollectiveEpilogueFwdIS9_NS6_IJNS7_ILi1EEESF_SF_EEESA_SC_Li256ELb0ELb1ELb0ELb0EEENS1_30DynamicPersistentTileSchedulerILi256ELi256ELb0ELb1ELb0EEEEEEEEEvNT_6ParamsE)
        /*011c*/ 	.word	0x00000000


	//----- nvinfo : EIATTR_REGCOUNT
	.align		4
.L_58:
        /*0120*/ 	.byte	0x04, 0x2f
        /*0122*/ 	.short	(.L_60 - .L_59)
	.align		4
.L_59:
        /*0124*/ 	.word	index@(_ZN7cutlass13device_kernelIN5flash19enable_sm80_to_sm89INS1_16FlashAttnFwdSm80INS1_25CollectiveMainloopFwdSm80ILi8ELi1ELb1EN4cute5tupleIJNS5_1CILi128EEENS7_ILi96EEES8_EEELi128ENS_6half_tEfNS_4arch4Sm80ELb0ELb1ELb0ELb1ELb0ELb1ELb1ELb0EEENS1_21CollectiveEpilogueFwdINS6_IJS8_S8_S9_EEENS6_IJNS7_ILi1EEESH_SH_EEESB_SD_Li256ELb1ELb1ELb0ELb0EEENS1_19SingleTileSchedulerILb1ELb0ELb1ELi128EEEEEEEEEvNT_6ParamsE)
        /*0128*/ 	.word	0x00000004


	//----- nvinfo : EIATTR_FRAME_SIZE
	.align		4
.L_60:
        /*012c*/ 	.byte	0x04, 0x11
        /*012e*/ 	.short	(.L_62 - .L_61)
	.align		4
.L_61:
        /*0130*/ 	.word	index@(_ZN7cutlass13device_kernelIN5flash19enable_sm80_to_sm89INS1_16FlashAttnFwdSm80INS1_25CollectiveMainloopFwdSm80ILi8ELi1ELb1EN4cute5tupleIJNS5_1CILi128EEENS7_ILi96EEES8_EEELi128ENS_6half_tEfNS_4arch4Sm80ELb0ELb1ELb0ELb1ELb0ELb1ELb1ELb0EEENS1_21CollectiveEpilogueFwdINS6_IJS8_S8_S9_EEENS6_IJNS7_ILi1EEESH_SH_EEESB_SD_Li256ELb1ELb1ELb0ELb0EEENS1_19SingleTileSchedulerILb1ELb0ELb1ELi128EEEEEEEEEvNT_6ParamsE)
        /*0134*/ 	.word	0x00000000


	//----- nvinfo : EIATTR_REGCOUNT
	.align		4
.L_62:
        /*0138*/ 	.byte	0x04, 0x2f
        /*013a*/ 	.short	(.L_64 - .L_63)
	.align		4
.L_63:
        /*013c*/ 	.word	index@(_ZN7cutlass13device_kernelIN5flash19enable_sm80_to_sm89INS1_16FlashAttnFwdSm80INS1_25CollectiveMainloopFwdSm80ILi8ELi1ELb1EN4cute5tupleIJNS5_1CILi128EEENS7_ILi96EEES8_EEELi128ENS_6half_tEfNS_4arch4Sm80ELb0ELb1ELb0ELb1ELb0ELb0ELb1ELb0EEENS1_21CollectiveEpilogueFwdINS6_IJS8_S8_S9_EEENS6_IJNS7_ILi1EEESH_SH_EEESB_SD_Li256ELb1ELb1ELb0ELb0EEENS1_19SingleTileSchedulerILb1ELb0ELb1ELi128EEEEEEEEEvNT_6ParamsE)
        /*0140*/ 	.word	0x00000004


	//----- nvinfo : EIATTR_FRAME_SIZE
	.align		4
.L_64:
        /*0144*/ 	.byte	0x04, 0x11
        /*0146*/ 	.short	(.L_66 - .L_65)
	.align		4
.L_65:
        /*0148*/ 	.word	index@(_ZN7cutlass13device_kernelIN5flash19enable_sm80_to_sm89INS1_16FlashAttnFwdSm80INS1_25CollectiveMainloopFwdSm80ILi8ELi1ELb1EN4cute5tupleIJNS5_1CILi128EEENS7_ILi96EEES8_EEELi128ENS_6half_tEfNS_4arch4Sm80ELb0ELb1ELb0ELb1ELb0ELb0ELb1ELb0EEENS1_21CollectiveEpilogueFwdINS6_IJS8_S8_S9_EEENS6_IJNS7_ILi1EEESH_SH_EEESB_SD_Li256ELb1ELb1ELb0ELb0EEENS1_19SingleTileSchedulerILb1ELb0ELb1ELi128EEEEEEEEEvNT_6ParamsE)
        /*014c*/ 	.word	0x00000000


	//----- nvinfo : EIATTR_REGCOUNT
	.align		4
.L_66:
        /*0150*/ 	.byte	0x04, 0x2f
        /*0152*/ 	.short	(.L_68 - .L_67)
	.align		4
.L_67:
        /*0154*/ 	.word	index@(_ZN7cutlass13device_kernelIN5flash19enable_sm80_to_sm89INS1_16FlashAttnFwdSm80INS1_25CollectiveMainloopFwdSm80ILi8ELi1ELb1EN4cute5tupleIJNS5_1CILi128EEENS7_ILi96EEES8_EEELi128ENS_6half_tEfNS_4arch4Sm80ELb0ELb1ELb0ELb0ELb0ELb0ELb1ELb0EEENS1_21CollectiveEpilogueFwdINS6_IJS8_S8_S9_EEENS6_IJNS7_ILi1EEESH_SH_EEESB_SD_Li256ELb0ELb1ELb0ELb0EEENS1_19SingleTileSchedulerILb0ELb0ELb1ELi128EEEEEEEEEvNT_6ParamsE)
        /*0158*/ 	.word	0x00000004


	//----- nvinfo : EIATTR_FRAME_SIZE
	.align		4
.L_68:
        /*015c*/ 	.byte	0x04, 0x11
        /*015e*/ 	.short	(.L_70 - .L_69)
	.align		4
.L_69:
        /*0160*/ 	.word	index@(_ZN7cutlass13device_kernelIN5flash19enable_sm80_to_sm89INS1_16FlashAttnFwdSm80INS1_25CollectiveMainloopFwdSm80ILi8ELi1ELb1EN4cute5tupleIJNS5_1CILi128EEENS7_ILi96EEES8_EEELi128ENS_6half_tEfNS_4arch4Sm80ELb0ELb1ELb0ELb0ELb0ELb0ELb1ELb0EEENS1_21CollectiveEpilogueFwdINS6_IJS8_S8_S9_EEENS6_IJNS7_ILi1EEESH_SH_EEESB_SD_Li256ELb0ELb1ELb0ELb0EEENS1_19SingleTileSchedulerILb0ELb0ELb1ELi128EEEEEEEEEvNT_6ParamsE)
        /*0164*/ 	.word	0x00000000


	//----- nvinfo : EIATTR_REGCOUNT
	.align		4
.L_70:
        /*0168*/ 	.byte	0x04, 0x2f
        /*016a*/ 	.short	(.L_72 - .L_71)
	.align		4
.L_71:
        /*016c*/ 	.word	index@(_ZN7cutlass13device_kernelIN5flash19enable_sm80_to_sm89INS1_16FlashAttnFwdSm80INS1_25CollectiveMainloopFwdSm80ILi8ELi1ELb1EN4cute5tupleIJNS5_1CILi128EEES8_S8_EEELi128ENS_6half_tEfNS_4arch4Sm80ELb0ELb0ELb0ELb1ELb0ELb1ELb1ELb0EEENS1_21CollectiveEpilogueFwdIS9_NS6_IJNS7_ILi1EEESF_SF_EEESA_SC_Li256ELb1ELb1ELb0ELb0EEENS1_19SingleTileSchedulerILb1ELb0ELb1ELi128EEEEEEEEEvNT_6ParamsE)
        /*0170*/ 	.word	0x00000004


	//----- nvinfo : EIATTR_FRAME_SIZE
	.align		4
.L_72:
        /*0174*/ 	.byte	0x04, 0x11
        /*0176*/ 	.short	(.L_74 - .L_73)
	.align		4
.L_73:
        /*0178*/ 	.word	index@(_ZN7cutlass13device_kernelIN5flash19enable_sm80_to_sm89INS1_16FlashAttnFwdSm80INS1_25CollectiveMainloopFwdSm80ILi8ELi1ELb1EN4cute5tupleIJNS5_1CILi128EEES8_S8_EEELi128ENS_6half_tEfNS_4arch4Sm80ELb0ELb0ELb0ELb1ELb0ELb1ELb1ELb0EEENS1_21CollectiveEpilogueFwdIS9_NS6_IJNS7_ILi1EEESF_SF_EEESA_SC_Li256ELb1ELb1ELb0ELb0EEENS1_19SingleTileSchedulerILb1ELb0ELb1ELi128EEEEEEEEEvNT_6ParamsE)
        /*017c*/ 	.word	0x00000000


	//----- nvinfo : EIATTR_REGCOUNT
	.align		4
.L_74:
        /*0180*/ 	.byte	0x04, 0x2f
        /*0182*/ 	.short	(.L_76 - .L_75)
	.align		4
.L_75:
        /*0184*/ 	.word	index@(_ZN7cutlass13device_kernelIN5flash19enable_sm80_to_sm89INS1_16FlashAttnFwdSm80INS1_25CollectiveMainloopFwdSm80ILi8ELi1ELb1EN4cute5tupleIJNS5_1CILi128EEES8_S8_EEELi128ENS_6half_tEfNS_4arch4Sm80ELb0ELb0ELb0ELb1ELb0ELb0ELb1ELb0EEENS1_21CollectiveEpilogueFwdIS9_NS6_IJNS7_ILi1EEESF_SF_EEESA_SC_Li256ELb1ELb1ELb0ELb0EEENS1_19SingleTileSchedulerILb1ELb0ELb1ELi128EEEEEEEEEvNT_6ParamsE)
        /*0188*/ 	.word	0x00000004


	//----- nvinfo : EIATTR_FRAME_SIZE
	.align		4
.L_76:
        /*018c*/ 	.byte	0x04, 0x11
        /*018e*/ 	.short	(.L_78 - .L_77)
	.align		4
.L_77:
        /*0190*/ 	.word	index@(_ZN7cutlass13device_kernelIN5flash19enable_sm80_to_sm89INS1_16FlashAttnFwdSm80INS1_25CollectiveMainloopFwdSm80ILi8ELi1ELb1EN4cute5tupleIJNS5_1CILi128EEES8_S8_EEELi128ENS_6half_tEfNS_4arch4Sm80ELb0ELb0ELb0ELb1ELb0ELb0ELb1ELb0EEENS1_21CollectiveEpilogueFwdIS9_NS6_IJNS7_ILi1EEESF_SF_EEESA_SC_Li256ELb1ELb1ELb0ELb0EEENS1_19SingleTileSchedulerILb1ELb0ELb1ELi128EEEEEEEEEvNT_6ParamsE)
        /*0194*/ 	.word	0x00000000


	//----- nvinfo : EIATTR_REGCOUNT
	.align		4
.L_78:
        /*0198*/ 	.byte	0x04, 0x2f
        /*019a*/ 	.short	(.L_80 - .L_79)
	.align		4
.L_79:
        /*019c*/ 	.word	index@(_ZN7cutlass13device_kernelIN5flash19enable_sm80_to_sm89INS1_16FlashAttnFwdSm80INS1_25CollectiveMainloopFwdSm80ILi8ELi1ELb1EN4cute5tupleIJNS5_1CILi128EEES8_S8_EEELi128ENS_6half_tEfNS_4arch4Sm80ELb0ELb0ELb0ELb0ELb0ELb0ELb1ELb0EEENS1_21CollectiveEpilogueFwdIS9_NS6_IJNS7_ILi1EEESF_SF_EEESA_SC_Li256ELb0ELb1ELb0ELb0EEENS1_19SingleTileSchedulerILb0ELb0ELb1ELi128EEEEEEEEEvNT_6ParamsE)
        /*01a0*/ 	.word	0x00000004


	//----- nvinfo : EIATTR_FRAME_SIZE
	.align		4
.L_80:
        /*01a4*/ 	.byte	0x04, 0x11
        /*01a6*/ 	.short	(.L_82 - .L_81)
	.align		4
.L_81:
        /*01a8*/ 	.word	index@(_ZN7cutlass13device_kernelIN5flash19enable_sm80_to_sm89INS1_16FlashAttnFwdSm80INS1_25CollectiveMainloopFwdSm80ILi8ELi1ELb1EN4cute5tupleIJNS5_1CILi128EEES8_S8_EEELi128ENS_6half_tEfNS_4arch4Sm80ELb0ELb0ELb0ELb0ELb0ELb0ELb1ELb0EEENS1_21CollectiveEpilogueFwdIS9_NS6_IJNS7_ILi1EEESF_SF_EEESA_SC_Li256ELb0ELb1ELb0ELb0EEENS1_19SingleTileSchedulerILb0ELb0ELb1ELi128EEEEEEEEEvNT_6ParamsE)
        /*01ac*/ 	.word	0x00000000


	//----- nvinfo : EIATTR_REGCOUNT
	.align		4
.L_82:
        /*01b0*/ 	.byte	0x04, 0x2f
        /*01b2*/ 	.short	(.L_84 - .L_83)
	.align		4
.L_83:
        /*01b4*/ 	.word	index@(_ZN7cutlass13device_kernelIN5flash19enable_sm80_to_sm89INS1_16FlashAttnFwdSm80INS1_25CollectiveMainloopFwdSm80ILi4ELi1ELb0EN4cute5tupleIJNS5_1CILi128EEENS7_ILi64EEES8_EEELi128ENS_6half_tEfNS_4arch4Sm80ELb1ELb0ELb1ELb1ELb0ELb1ELb1ELb0EEENS1_21CollectiveEpilogueFwdINS6_IJS8_S8_S9_EEENS6_IJNS7_ILi1EEESH_SH_EEESB_SD_Li128ELb1ELb1ELb0ELb0EEENS1_19SingleTileSchedulerILb1ELb0ELb1ELi128EEEEEEEEEvNT_6ParamsE)
        /*01b8*/ 	.word	0x00000004


	//----- nvinfo : EIATTR_FRAME_SIZE
	.align		4
.L_84:
        /*01bc*/ 	.byte	0x04, 0x11
        /*01be*/ 	.short	(.L_86 - .L_85)
	.align		4
.L_85:
        /*01c0*/ 	.word	index@(_ZN7cutlass13device_kernelIN5flash19enable_sm80_to_sm89INS1_16FlashAttnFwdSm80INS1_25CollectiveMainloopFwdSm80ILi4ELi1ELb0EN4cute5tupleIJNS5_1CILi128EEENS7_ILi64EEES8_EEELi128ENS_6half_tEfNS_4arch4Sm80ELb1ELb0ELb1ELb1ELb0ELb1ELb1ELb0EEENS1_21CollectiveEpilogueFwdINS6_IJS8_S8_S9_EEENS6_IJNS7_ILi1EEESH_SH_EEESB_SD_Li128ELb1ELb1ELb0ELb0EEENS1_19SingleTileSchedulerILb1ELb0ELb1ELi128EEEEEEEEEvNT_6ParamsE)
        /*01c4*/ 	.word	0x00000000


	//----- nvinfo : EIATTR_REGCOUNT
	.align		4
.L_86:
        /*01c8*/ 	.byte	0x04, 0x2f
        /*01ca*/ 	.short	(.L_88 - .L_87)
	.align		4
.L_87:
        /*01cc*/ 	.word	index@(_ZN7cutlass13device_kernelIN5flash19enable_sm80_to_sm89INS1_16FlashAttnFwdSm80INS1_25CollectiveMainloopFwdSm80ILi4ELi1ELb0EN4cute5tupleIJNS5_1CILi128EEENS7_ILi64EEES8_EEELi128ENS_6half_tEfNS_4arch4Sm80ELb1ELb0ELb1ELb1ELb0ELb0ELb1ELb0EEENS1_21CollectiveEpilogueFwdINS6_IJS8_S8_S9_EEENS6_IJNS7_ILi1EEESH_SH_EEESB_SD_Li128ELb1ELb1ELb0ELb0EEENS1_19SingleTileSchedulerILb1ELb0ELb1ELi128EEEEEEEEEvNT_6ParamsE)
        /*01d0*/ 	.word	0x00000004


	//----- nvinfo : EIATTR_FRAME_SIZE
	.align		4
.L_88:
        /*01d4*/ 	.byte	0x04, 0x11
        /*01d6*/ 	.short	(.L_90 - .L_89)
	.align		4
.L_89:
        /*01d8*/ 	.word	index@(_ZN7cutlass13device_kernelIN5flash19enable_sm80_to_sm89INS1_16FlashAttnFwdSm80INS1_25CollectiveMainloopFwdSm80ILi4ELi1ELb0EN4cute5tupleIJNS5_1CILi128EEENS7_ILi64EEES8_EEELi128ENS_6half_tEfNS_4arch4Sm80ELb1ELb0ELb1ELb1ELb0ELb0ELb1ELb0EEENS1_21CollectiveEpilogueFwdINS6_IJS8_S8_S9_EEENS6_IJNS7_ILi1EEESH_SH_EEESB_SD_Li128ELb1ELb1ELb0ELb0EEENS1_19SingleTileSchedulerILb1ELb0ELb1ELi128EEEEEEEEEvNT_6ParamsE)
        /*01dc*/ 	.word	0x00000000


	//----- nvinfo : EIATTR_REGCOUNT
	.align		4
.L_90:
        /*01e0*/ 	.byte	0x04, 0x2f
        /*01e2*/ 	.short	(.L_92 - .L_91)
	.align		4
.L_91:
        /*01e4*/ 	.word	index@(_ZN7cutlass13device_kernelIN5flash19enable_sm80_to_sm89INS1_16FlashAttnFwdSm80INS1_25CollectiveMainloopFwdSm80ILi4ELi1ELb0EN4cute5tupleIJNS5_1CILi128EEENS7_ILi64EEES8_EEELi128ENS_6half_tEfNS_4arch4Sm80ELb1ELb0ELb1ELb0ELb0ELb0ELb1ELb0EEENS1_21CollectiveEpilogueFwdINS6_IJS8_S8_S9_EEENS6_IJNS7_ILi1EEESH_SH_EEESB_SD_Li128ELb0ELb1ELb0ELb0EEENS1_30DynamicPersistentTileSchedulerILi128ELi128ELb0ELb1ELb0EEEEEEEEEvNT_6ParamsE)
        /*01e8*/ 	.word	0x00000004


	//----- nvinfo : EIATTR_FRAME_SIZE
	.align		4
.L_92:
        /*01ec*/ 	.byte	0x04, 0x11
        /*01ee*/ 	.short	(.L_94 - .L_93)
	.align		4
.L_93:
        /*01f0*/ 	.word	index@(_ZN7cutlass13device_kernelIN5flash19enable_sm80_to_sm89INS1_16FlashAttnFwdSm80INS1_25CollectiveMainloopFwdSm80ILi4ELi1ELb0EN4cute5tupleIJNS5_1CILi128EEENS7_ILi64EEES8_EEELi128ENS_6half_tEfNS_4arch4Sm80ELb1ELb0ELb1ELb0ELb0ELb0ELb1ELb0EEENS1_21CollectiveEpilogueFwdINS6_IJS8_S8_S9_EEENS6_IJNS7_ILi1EEESH_SH_EEESB_SD_Li128ELb0ELb1ELb0ELb0EEENS1_30DynamicPersistentTileSchedulerILi128ELi128ELb0ELb1ELb0EEEEEEEEEvNT_6ParamsE)
        /*01f4*/ 	.word	0x00000000


	//----- nvinfo : EIATTR_REGCOUNT
	.align		4
.L_94:
        /*01f8*/ 	.byte	0x04, 0x2f
        /*01fa*/ 	.short	(.L_96 - .L_95)
	.align		4
.L_95:
        /*01fc*/ 	.word	index@(_ZN7cutlass13device_kernelIN5flash19enable_sm80_to_sm89INS1_16FlashAttnFwdSm80INS1_25CollectiveMainloopFwdSm80ILi4ELi1ELb0EN4cute5tupleIJNS5_1CILi128EEENS7_ILi48EEES8_EEELi128ENS_6half_tEfNS_4arch4Sm80ELb0ELb1ELb1ELb1ELb0ELb1ELb1ELb0EEENS1_21CollectiveEpilogueFwdINS6_IJS8_S8_S9_EEENS6_IJNS7_ILi1EEESH_SH_EEESB_SD_Li128ELb1ELb1ELb0ELb0EEENS1_19SingleTileSchedulerILb1ELb0ELb1ELi128EEEEEEEEEvNT_6ParamsE)
        /*0200*/ 	.word	0x00000004


	//----- nvinfo : EIATTR_FRAME_SIZE
	.align		4
.L_96:
        /*0204*/ 	.byte	0x04, 0x11
        /*0206*/ 	.short	(.L_98 - .L_97)
	.align		4
.L_97:
        /*0208*/ 	.word	index@(_ZN7cutlass13device_kernelIN5flash19enable_sm80_to_sm89INS1_16FlashAttnFwdSm80INS1_25CollectiveMainloopFwdSm80ILi4ELi1ELb0EN4cute5tupleIJNS5_1CILi128EEENS7_ILi48EEES8_EEELi128ENS_6half_tEfNS_4arch4Sm80ELb0ELb1ELb1ELb1ELb0ELb1ELb1ELb0EEENS1_21CollectiveEpilogueFwdINS6_IJS8_S8_S9_EEENS6_IJNS7_ILi1EEESH_SH_EEESB_SD_Li128ELb1ELb1ELb0ELb0EEENS1_19SingleTileSchedulerILb1ELb0ELb1ELi128EEEEEEEEEvNT_6ParamsE)
        /*020c*/ 	.word	0x00000000


	//----- nvinfo : EIATTR_REGCOUNT
	.align		4
.L_98:
        /*0210*/ 	.byte	0x04, 0x2f
        /*0212*/ 	.short	(.L_100 - .L_99)
	.align		4
.L_99:
        /*0214*/ 	.word	index@(_ZN7cutlass13device_kernelIN5flash19enable_sm80_to_sm89INS1_16FlashAttnFwdSm80INS1_25CollectiveMainloopFwdSm80ILi4ELi1ELb0EN4cute5tupleIJNS5_1CILi128EEENS7_ILi48EEES8_EEELi128ENS_6half_tEfNS_4arch4Sm80ELb0ELb1ELb1ELb1ELb0ELb0ELb1ELb0EEENS1_21CollectiveEpilogueFwdINS6_IJS8_S8_S9_EEENS6_IJNS7_ILi1EEESH_SH_EEESB_SD_Li128ELb1ELb1ELb0ELb0EEENS1_19SingleTileSchedulerILb1ELb0ELb1ELi128EEEEEEEEEvNT_6ParamsE)
        /*0218*/ 	.word	0x00000004


	//----- nvinfo : EIATTR_FRAME_SIZE
	.align		4
.L_100:
        /*021c*/ 	.byte	0x04, 0x11
        /*021e*/ 	.short	(.L_102 - .L_101)
	.align		4
.L_101:
        /*0220*/ 	.word	index@(_ZN7cutlass13device_kernelIN5flash19enable_sm80_to_sm89INS1_16FlashAttnFwdSm80INS1_25CollectiveMainloopFwdSm80ILi4ELi1ELb0EN4cute5tupleIJNS5_1CILi128EEENS7_ILi48EEES8_EEELi128ENS_6half_tEfNS_4arch4Sm80ELb0ELb1ELb1ELb1ELb0ELb0ELb1ELb0EEENS1_21CollectiveEpilogueFwdINS6_IJS8_S8_S9_EEENS6_IJNS7_ILi1EEESH_SH_EEESB_SD_Li128ELb1ELb1ELb0ELb0EEENS1_19SingleTileSchedulerILb1ELb0ELb1ELi128EEEEEEEEEvNT_6ParamsE)
        /*0224*/ 	.word	0x00000000


	//----- nvinfo : EIATTR_REGCOUNT
	.align		4
.L_102:
        /*0228*/ 	.byte	0x04, 0x2f
        /*022a*/ 	.short	(.L_104 - .L_103)
	.align		4
.L_103:
        /*022c*/ 	.word	index@(_ZN7cutlass13device_kernelIN5flash19enable_sm80_to_sm89INS1_16FlashAttnFwdSm80INS1_25CollectiveMainloopFwdSm80ILi4ELi1ELb0EN4cute5tupleIJNS5_1CILi128EEENS7_ILi48EEES8_EEELi128ENS_6half_tEfNS_4arch4Sm80ELb0ELb1ELb1ELb0ELb0ELb0ELb1ELb0EEENS1_21CollectiveEpilogueFwdINS6_IJS8_S8_S9_EEENS6_IJNS7_ILi1EEESH_SH_EEESB_SD_Li128ELb0ELb1ELb0ELb0EEENS1_19SingleTileSchedulerILb0ELb0ELb1ELi128EEEEEEEEEvNT_6ParamsE)
        /*0230*/ 	.word	0x00000004


	//----- nvinfo : EIATTR_FRAME_SIZE
	.align		4
.L_104:
        /*0234*/ 	.byte	0x04, 0x11
        /*0236*/ 	.short	(.L_106 - .L_105)
	.align		4
.L_105:
        /*0238*/ 	.word	index@(_ZN7cutlass13device_kernelIN5flash19enable_sm80_to_sm89INS1_16FlashAttnFwdSm80INS1_25CollectiveMainloopFwdSm80ILi4ELi1ELb0EN4cute5tupleIJNS5_1CILi128EEENS7_ILi48EEES8_EEELi128ENS_6half_tEfNS_4arch4Sm80ELb0ELb1ELb1ELb0ELb0ELb0ELb1ELb0EEENS1_21CollectiveEpilogueFwdINS6_IJS8_S8_S9_EEENS6_IJNS7_ILi1EEESH_SH_EEESB_SD_Li128ELb0ELb1ELb0ELb0EEENS1_19SingleTileSchedulerILb0ELb0ELb1ELi128EEEEEEEEEvNT_6ParamsE)
        /*023c*/ 	.word	0x00000000


	//----- nvinfo : EIATTR_REGCOUNT
	.align		4
.L_106:
        /*0240*/ 	.byte	0x04, 0x2f
        /*0242*/ 	.short	(.L_108 - .L_107)
	.align		4
.L_107:
        /*0244*/ 	.word	index@(_ZN7cutlass13device_kernelIN5flash19enable_sm80_to_sm89INS1_16FlashAttnFwdSm80INS1_25CollectiveMainloopFwdSm80ILi4ELi1ELb0EN4cute5tupleIJNS5_1CILi128EEENS7_ILi64EEES8_EEELi128ENS_6half_tEfNS_4arch4Sm80ELb0ELb0ELb1ELb1ELb0ELb1ELb1ELb0EEENS1_21CollectiveEpilogueFwdINS6_IJS8_S8_S9_EEENS6_IJNS7_ILi1EEESH_SH_EEESB_SD_Li128ELb1ELb1ELb0ELb0EEENS1_19SingleTileSchedulerILb1ELb0ELb1ELi128EEEEEEEEEvNT_6ParamsE)
        /*0248*/ 	.word	0x00000004


	//----- nvinfo : EIATTR_FRAME_SIZE
	.align		4
.L_108:
        /*024c*/ 	.byte	0x04, 0x11
        /*024e*/ 	.short	(.L_110 - .L_109)
	.align		4
.L_109:
        /*0250*/ 	.word	index@(_ZN7cutlass13device_kernelIN5flash19enable_sm80_to_sm89INS1_16FlashAttnFwdSm80INS1_25CollectiveMainloopFwdSm80ILi4ELi1ELb0EN4cute5tupleIJNS5_1CILi128EEENS7_ILi64EEES8_EEELi128ENS_6half_tEfNS_4arch4Sm80ELb0ELb0ELb1ELb1ELb0ELb1ELb1ELb0EEENS1_21CollectiveEpilogueFwdINS6_IJS8_S8_S9_EEENS6_IJNS7_ILi1EEESH_SH_EEESB_SD_Li128ELb1ELb1ELb0ELb0EEENS1_19SingleTileSchedulerILb1ELb0ELb1ELi128EEEEEEEEEvNT_6ParamsE)
        /*0254*/ 	.word	0x00000000


	//----- nvinfo : EIATTR_REGCOUNT
	.align		4
.L_110:
        /*0258*/ 	.byte	0x04, 0x2f
        /*025a*/ 	.short	(.L_112 - .L_111)
	.align		4
.L_111:
        /*025c*/ 	.word	index@(_ZN7cutlass13device_kernelIN5flash19enable_sm80_to_sm89INS1_16FlashAttnFwdSm80INS1_25CollectiveMainloopFwdSm80ILi4ELi1ELb0EN4cute5tupleIJNS5_1CILi128EEENS7_ILi64EEES8_EEELi128ENS_6half_tEfNS_4arch4Sm80ELb0ELb0ELb1ELb1ELb0ELb0ELb1ELb0EEENS1_21CollectiveEpilogueFwdINS6_IJS8_S8_S9_EEENS6_IJNS7_ILi1EEESH_SH_EEESB_SD_Li128ELb1ELb1ELb0ELb0EEENS1_19SingleTileSchedulerILb1ELb0ELb1ELi128EEEEEEEEEvNT_6ParamsE)
        /*0260*/ 	.word	0x00000004


	//----- nvinfo : EIATTR_FRAME_SIZE
	.align		4
.L_112:
        /*0264*/ 	.byte	0x04, 0x11
        /*0266*/ 	.short	(.L_114 - .L_113)
	.align		4
.L_113:
        /*0268*/ 	.word	index@(_ZN7cutlass13device_kernelIN5flash19enable_sm80_to_sm89INS1_16FlashAttnFwdSm80INS1_25CollectiveMainloopFwdSm80ILi4ELi1ELb0EN4cute5tupleIJNS5_1CILi128EEENS7_ILi64EEES8_EEELi128ENS_6half_tEfNS_4arch4Sm80ELb0ELb0ELb1ELb1ELb0ELb0ELb1ELb0EEENS1_21CollectiveEpilogueFwdINS6_IJS8_S8_S9_EEENS6_IJNS7_ILi1EEESH_SH_EEESB_SD_Li128ELb1ELb1ELb0ELb0EEENS1_19SingleTileSchedulerILb1ELb0ELb1ELi128EEEEEEEEEvNT_6ParamsE)
        /*026c*/ 	.word	0x00000000


	//----- nvinfo : EIATTR_REGCOUNT
	.align		4
.L_114:
        /*0270*/ 	.byte	0x04, 0x2f
        /*0272*/ 	.short	(.L_116 - .L_115)
	.align		4
.L_115:
        /*0274*/ 	.word	index@(_ZN7cutlass13device_kernelIN5flash19enable_sm80_to_sm89INS1_16FlashAttnFwdSm80INS1_25CollectiveMainloopFwdSm80ILi4ELi1ELb0EN4cute5tupleIJNS5_1CILi128EEENS7_ILi64EEES8_EEELi128ENS_6half_tEfNS_4arch4Sm80ELb0ELb0ELb1ELb0ELb0ELb0ELb1ELb0EEENS1_21CollectiveEpilogueFwdINS6_IJS8_S8_S9_EEENS6_IJNS7_ILi1EEESH_SH_EEESB_SD_Li128ELb0ELb1ELb0ELb0EEENS1_19SingleTileSchedulerILb0ELb0ELb1ELi128EEEEEEEEEvNT_6ParamsE)
        /*0278*/ 	.word	0x00000004


	//----- nvinfo : EIATTR_FRAME_SIZE
	.align		4
.L_116:
        /*027c*/ 	.byte	0x04, 0x11
        /*027e*/ 	.short	(.L_118 - .L_117)
	.align		4
.L_117:
        /*0280*/ 	.word	index@(_ZN7cutlass13device_kernelIN5flash19enable_sm80_to_sm89INS1_16FlashAttnFwdSm80INS1_25CollectiveMainloopFwdSm80ILi4ELi1ELb0EN4cute5tupleIJNS5_1CILi128EEENS7_ILi64EEES8_EEELi128ENS_6half_tEfNS_4arch4Sm80ELb0ELb0ELb1ELb0ELb0ELb0ELb1ELb0EEENS1_21CollectiveEpilogueFwdINS6_IJS8_S8_S9_EEENS6_IJNS7_ILi1EEESH_SH_EEESB_SD_Li128ELb0ELb1ELb0ELb0EEENS1_19SingleTileSchedulerILb0ELb0ELb1ELi128EEEEEEEEEvNT_6ParamsE)
        /*0284*/ 	.word	0x00000000


	//----- nvinfo : EIATTR_REGCOUNT
	.align		4
.L_118:
        /*0288*/ 	.byte	0x04, 0x2f
        /*028a*/ 	.short	(.L_120 - .L_119)
	.align		4
.L_119:
        /*028c*/ 	.word	index@(_ZN7cutlass13device_kernelIN5flash19enable_sm80_to_sm89INS1_16FlashAttnFwdSm80INS1_25CollectiveMainloopFwdSm80ILi8ELi1ELb1EN4cute5tupleIJNS5_1CILi128EEES8_S8_EEELi128ENS_6half_tEfNS_4arch4Sm80ELb1ELb0ELb1ELb1ELb0ELb1ELb1ELb0EEENS1_21CollectiveEpilogueFwdIS9_NS6_IJNS7_ILi1EEESF_SF_EEESA_SC_Li256ELb1ELb1ELb0ELb0EEENS1_19SingleTileSchedulerILb1ELb0ELb1ELi128EEEEEEEEEvNT_6ParamsE)
        /*0290*/ 	.word	0x00000004


	//----- nvinfo : EIATTR_FRAME_SIZE
	.align		4
.L_120:
        /*0294*/ 	.byte	0x04, 0x11
        /*0296*/ 	.short	(.L_122 - .L_121)
	.align		4
.L_121:
        /*0298*/ 	.word	index@(_ZN7cutlass13device_kernelIN5flash19enable_sm80_to_sm89INS1_16FlashAttnFwdSm80INS1_25CollectiveMainloopFwdSm80ILi8ELi1ELb1EN4cute5tupleIJNS5_1CILi128EEES8_S8_EEELi128ENS_6half_tEfNS_4arch4Sm80ELb1ELb0ELb1ELb1ELb0ELb1ELb1ELb0EEENS1_21CollectiveEpilogueFwdIS9_NS6_IJNS7_ILi1EEESF_SF_EEESA_SC_Li256ELb1ELb1ELb0ELb0EEENS1_19SingleTileSchedulerILb1ELb0ELb1ELi128EEEEEEEEEvNT_6ParamsE)
        /*029c*/ 	.word	0x00000000


	//----- nvinfo : EIATTR_REGCOUNT
	.align		4
.L_122:
        /*02a0*/ 	.byte	0x04, 0x2f
        /*02a2*/ 	.short	(.L_124 - .L_123)
	.align		4
.L_123:
        /*02a4*/ 	.word	index@(_ZN7cutlass13device_kernelIN5flash19enable_sm80_to_sm89INS1_16FlashAttnFwdSm80INS1_25CollectiveMainloopFwdSm80ILi8ELi1ELb1EN4cute5tupleIJNS5_1CILi128EEES8_S8_EEELi128ENS_6half_tEfNS_4arch4Sm80ELb1ELb0ELb1ELb1ELb0ELb0ELb1ELb0EEENS1_21CollectiveEpilogueFwdIS9_NS6_IJNS7_ILi1EEESF_SF_EEESA_SC_Li256ELb1ELb1ELb0ELb0EEENS1_19SingleTileSchedulerILb1ELb0ELb1ELi128EEEEEEEEEvNT_6ParamsE)
        /*02a8*/ 	.word	0x00000004


	//----- nvinfo : EIATTR_FRAME_SIZE
	.align		4
.L_124:
        /*02ac*/ 	.byte	0x04, 0x11
        /*02ae*/ 	.short	(.L_126 - .L_125)
	.align		4
.L_125:
        /*02b0*/ 	.word	index@(_ZN7cutlass13device_kernelIN5flash19enable_sm80_to_sm89INS1_16FlashAttnFwdSm80INS1_25CollectiveMainloopFwdSm80ILi8ELi1ELb1EN4cute5tupleIJNS5_1CILi128EEES8_S8_EEELi128ENS_6half_tEfNS_4arch4Sm80ELb1ELb0ELb1ELb1ELb0ELb0ELb1ELb0EEENS1_21CollectiveEpilogueFwdIS9_NS6_IJNS7_ILi1EEESF_SF_EEESA_SC_Li256ELb1ELb1ELb0ELb0EEENS1_19SingleTileSchedulerILb1ELb0ELb1ELi128EEEEEEEEEvNT_6ParamsE)
        /*02b4*/ 	.word	0x00000000


	//----- nvinfo : EIATTR_REGCOUNT
	.align		4
.L_126:
        /*02b8*/ 	.byte	0x04, 0x2f
        /*02ba*/ 	.short	(.L_128 - .L_127)
	.align		4
.L_127:
        /*02bc*/ 	.word	index@(_ZN7cutlass13device_kernelIN5flash19enable_sm80_to_sm89INS1_16FlashAttnFwdSm80INS1_25CollectiveMainloopFwdSm80ILi8ELi1ELb1EN4cute5tupleIJNS5_1CILi128EEES8_S8_EEELi128ENS_6half_tEfNS_4arch4Sm80ELb1ELb0ELb1ELb0ELb0ELb0ELb1ELb0EEENS1_21CollectiveEpilogueFwdIS9_NS6_IJNS7_ILi1EEESF_SF_EEESA_SC_Li256ELb0ELb1ELb0ELb0EEENS1_30DynamicPersistentTileSchedulerILi256ELi256ELb0ELb1ELb0EEEEEEEEEvNT_6ParamsE)
        /*02c0*/ 	.word	0x00000004


	//----- nvinfo : EIATTR_FRAME_SIZE
	.align		4
.L_128:
        /*02c4*/ 	.byte	0x04, 0x11
        /*02c6*/ 	.short	(.L_130 - .L_129)
	.align		4
.L_129:
        /*02c8*/ 	.word	index@(_ZN7cutlass13device_kernelIN5flash19enable_sm80_to_sm89INS1_16FlashAttnFwdSm80INS1_25CollectiveMainloopFwdSm80ILi8ELi1ELb1EN4cute5tupleIJNS5_1CILi128EEES8_S8_EEELi128ENS_6half_tEfNS_4arch4Sm80ELb1ELb0ELb1ELb0ELb0ELb0ELb1ELb0EEENS1_21CollectiveEpilogueFwdIS9_NS6_IJNS7_ILi1EEESF_SF_EEESA_SC_Li256ELb0ELb1ELb0ELb0EEENS1_30DynamicPersistentTileSchedulerILi256ELi256ELb0ELb1ELb0EEEEEEEEEvNT_6ParamsE)
        /*02cc*/ 	.word	0x00000000


	//----- nvinfo : EIATTR_REGCOUNT
	.align		4
.L_130:
        /*02d0*/ 	.byte	0x04, 0x2f
        /*02d2*/ 	.short	(.L_132 - .L_131)
	.align		4
.L_131:
        /*02d4*/ 	.word	index@(_ZN7cutlass13device_kernelIN5flash19enable_sm80_to_sm89INS1_16FlashAttnFwdSm80INS1_25CollectiveMainloopFwdSm80ILi8ELi1ELb1EN4cute5tupleIJNS5_1CILi128EEENS7_ILi96EEES8_EEELi128ENS_6half_tEfNS_4arch4Sm80ELb0ELb1ELb1ELb1ELb0ELb1ELb1ELb0EEENS1_21CollectiveEpilogueFwdINS6_IJS8_S8_S9_EEENS6_IJNS7_ILi1EEESH_SH_EEESB_SD_Li256ELb1ELb1ELb0ELb0EEENS1_19SingleTileSchedulerILb1ELb0ELb1ELi128EEEEEEEEEvNT_6ParamsE)
        /*02d8*/ 	.word	0x00000004


	//----- nvinfo : EIATTR_FRAME_SIZE
	.align		4
.L_132:
        /*02dc*/ 	.byte	0x04, 0x11
        /*02de*/ 	.short	(.L_134 - .L_133)
	.align		4
.L_133:
        /*02e0*/ 	.word	index@(_ZN7cutlass13device_kernelIN5flash19enable_sm80_to_sm89INS1_16FlashAttnFwdSm80INS1_25CollectiveMainloopFwdSm80ILi8ELi1ELb1EN4cute5tupleIJNS5_1CILi128EEENS7_ILi96EEES8_EEELi128ENS_6half_tEfNS_4arch4Sm80ELb0ELb1ELb1ELb1ELb0ELb1ELb1ELb0EEENS1_21CollectiveEpilogueFwdINS6_IJS8_S8_S9_EEENS6_IJNS7_ILi1EEESH_SH_EEESB_SD_Li256ELb1ELb1ELb0ELb0EEENS1_19SingleTileSchedulerILb1ELb0ELb1ELi128EEEEEEEEEvNT_6ParamsE)
        /*02e4*/ 	.word	0x00000000


	//----- nvinfo : EIATTR_REGCOUNT
	.align		4
.L_134:
        /*02e8*/ 	.byte	0x04, 0x2f
        /*02ea*/ 	.short	(.L_136 - .L_135)
	.align		4
.L_135:
        /*02ec*/ 	.word	index@(_ZN7cutlass13device_kernelIN5flash19enable_sm80_to_sm89INS1_16FlashAttnFwdSm80INS1_25CollectiveMainloopFwdSm80ILi8ELi1ELb1EN4cute5tupleIJNS5_1CILi128EEENS7_ILi96EEES8_EEELi128ENS_6half_tEfNS_4arch4Sm80ELb0ELb1ELb1ELb1ELb0ELb0ELb1ELb0EEENS1_21CollectiveEpilogueFwdINS6_IJS8_S8_S9_EEENS6_IJNS7_ILi1EEESH_SH_EEESB_SD_Li256ELb1ELb1ELb0ELb0EEENS1_19SingleTileSchedulerILb1ELb0ELb1ELi128EEEEEEEEEvNT_6ParamsE)
        /*02f0*/ 	.word	0x00000004


	//----- nvinfo : EIATTR_FRAME_SIZE
	.align		4
.L_136:
        /*02f4*/ 	.byte	0x04, 0x11
        /*02f6*/ 	.short	(.L_138 - .L_137)
	.align		4
.L_137:
        /*02f8*/ 	.word	index@(_ZN7cutlass13device_kernelIN5flash19enable_sm80_to_sm89INS1_16FlashAttnFwdSm80INS1_25CollectiveMainloopFwdSm80ILi8ELi1ELb1EN4cute5tupleIJNS5_1CILi128EEENS7_ILi96EEES8_EEELi128ENS_6half_tEfNS_4arch4Sm80ELb0ELb1ELb1ELb1ELb0ELb0ELb1ELb0EEENS1_21CollectiveEpilogueFwdINS6_IJS8_S8_S9_EEENS6_IJNS7_ILi1EEESH_SH_EEESB_SD_Li256ELb1ELb1ELb0ELb0EEENS1_19SingleTileSchedulerILb1ELb0ELb1ELi128EEEEEEEEEvNT_6ParamsE)
        /*02fc*/ 	.word	0x00000000


	//----- nvinfo : EIATTR_REGCOUNT
	.align		4
.L_138:
        /*0300*/ 	.byte	0x04, 0x2f
        /*0302*/ 	.short	(.L_140 - .L_139)
	.align		4
.L_139:
        /*0304*/ 	.word	index@(_ZN7cutlass13device_kernelIN5flash19enable_sm80_to_sm89INS1_16FlashAttnFwdSm80INS1_25CollectiveMainloopFwdSm80ILi8ELi1ELb1EN4cute5tupleIJNS5_1CILi128EEENS7_ILi96EEES8_EEELi128ENS_6half_tEfNS_4arch4Sm80ELb0ELb1ELb1ELb0ELb0ELb0ELb1ELb0EEENS1_21CollectiveEpilogueFwdINS6_IJS8_S8_S9_EEENS6_IJNS7_ILi1EEESH_SH_EEESB_SD_Li256ELb0ELb1ELb0ELb0EEENS1_19SingleTileSchedulerILb0ELb0ELb1ELi128EEEEEEEEEvNT_6ParamsE)
        /*0308*/ 	.word	0x00000004


	//----- nvinfo : EIATTR_FRAME_SIZE
	.align		4
.L_140:
        /*030c*/ 	.byte	0x04, 0x11
        /*030e*/ 	.short	(.L_142 - .L_141)
	.align		4
.L_141:
        /*0310*/ 	.word	index@(_ZN7cutlass13device_kernelIN5flash19enable_sm80_to_sm89INS1_16FlashAttnFwdSm80INS1_25CollectiveMainloopFwdSm80ILi8ELi1ELb1EN4cute5tupleIJNS5_1CILi128EEENS7_ILi96EEES8_EEELi128ENS_6half_tEfNS_4arch4Sm80ELb0ELb1ELb1ELb0ELb0ELb0ELb1ELb0EEENS1_21CollectiveEpilogueFwdINS6_IJS8_S8_S9_EEENS6_IJNS7_ILi1EEESH_SH_EEESB_SD_Li256ELb0ELb1ELb0ELb0EEENS1_19SingleTileSchedulerILb0ELb0ELb1ELi128EEEEEEEEEvNT_6ParamsE)
        /*0314*/ 	.word	0x00000000


	//----- nvinfo : EIATTR_REGCOUNT
	.align		4
.L_142:
        /*0318*/ 	.byte	0x04, 0x2f
        /*031a*/ 	.short	(.L_144 - .L_143)
	.align		4
.L_143:
        /*031c*/ 	.word	index@(_ZN7cutlass13device_kernelIN5flash19enable_sm80_to_sm89INS1_16FlashAttnFwdSm80INS1_25CollectiveMainloopFwdSm80ILi8ELi1ELb1EN4cute5tupleIJNS5_1CILi128EEES8_S8_EEELi128ENS_6half_tEfNS_4arch4Sm80ELb0ELb0ELb1ELb1ELb0ELb1ELb1ELb0EEENS1_21CollectiveEpilogueFwdIS9_NS6_IJNS7_ILi1EEESF_SF_EEESA_SC_Li256ELb1ELb1ELb0ELb0EEENS1_19SingleTileSchedulerILb1ELb0ELb1ELi128EEEEEEEEEvNT_6ParamsE)
        /*0320*/ 	.word	0x00000004


	//----- nvinfo : EIATTR_FRAME_SIZE
	.align		4
.L_144:
        /*0324*/ 	.byte	0x04, 0x11
        /*0326*/ 	.short	(.L_146 - .L_145)
	.align		4
.L_145:
        /*0328*/ 	.word	index@(_ZN7cutlass13device_kernelIN5flash19enable_sm80_to_sm89INS1_16FlashAttnFwdSm80INS1_25CollectiveMainloopFwdSm80ILi8ELi1ELb1EN4cute5tupleIJNS5_1CILi128EEES8_S8_EEELi128ENS_6half_tEfNS_4arch4Sm80ELb0ELb0ELb1ELb1ELb0ELb1ELb1ELb0EEENS1_21CollectiveEpilogueFwdIS9_NS6_IJNS7_ILi1EEESF_SF_EEESA_SC_Li256ELb1ELb1ELb0ELb0EEENS1_19SingleTileSchedulerILb1ELb0ELb1ELi128EEEEEEEEEvNT_6ParamsE)
        /*032c*/ 	.word	0x00000000


	//----- nvinfo : EIATTR_REGCOUNT
	.align		4
.L_146:
        /*0330*/ 	.byte	0x04, 0x2f
        /*0332*/ 	.short	(.L_148 - .L_147)
	.align		4
.L_147:
        /*0334*/ 	.word	index@(_ZN7cutlass13device_kernelIN5flash19enable_sm80_to_sm89INS1_16FlashAttnFwdSm80INS1_25CollectiveMainloopFwdSm80ILi8ELi1ELb1EN4cute5tupleIJNS5_1CILi128EEES8_S8_EEELi128ENS_6half_tEfNS_4arch4Sm80ELb0ELb0ELb1ELb1ELb0ELb0ELb1ELb0EEENS1_21CollectiveEpilogueFwdIS9_NS6_IJNS7_ILi1EEESF_SF_EEESA_SC_Li256ELb1ELb1ELb0ELb0EEENS1_19SingleTileSchedulerILb1ELb0ELb1ELi128EEEEEEEEEvNT_6ParamsE)
        /*0338*/ 	.word	0x00000004


	//----- nvinfo : EIATTR_FRAME_SIZE
	.align		4
.L_148:
        /*033c*/ 	.byte	0x04, 0x11
        /*033e*/ 	.short	(.L_150 - .L_149)
	.align		4
.L_149:
        /*0340*/ 	.word	index@(_ZN7cutlass13device_kernelIN5flash19enable_sm80_to_sm89INS1_16FlashAttnFwdSm80INS1_25CollectiveMainloopFwdSm80ILi8ELi1ELb1EN4cute5tupleIJNS5_1CILi128EEES8_S8_EEELi128ENS_6half_tEfNS_4arch4Sm80ELb0ELb0ELb1ELb1ELb0ELb0ELb1ELb0EEENS1_21CollectiveEpilogueFwdIS9_NS6_IJNS7_ILi1EEESF_SF_EEESA_SC_Li256ELb1ELb1ELb0ELb0EEENS1_19SingleTileSchedulerILb1ELb0ELb1ELi128EEEEEEEEEvNT_6ParamsE)
        /*0344*/ 	.word	0x00000000


	//----- nvinfo : EIATTR_REGCOUNT
	.align		4
.L_150:
        /*0348*/ 	.byte	0x04, 0x2f
        /*034a*/ 	.short	(.L_152 - .L_151)
	.align		4
.L_151:
        /*034c*/ 	.word	index@(_ZN7cutlass13device_kernelIN5flash19enable_sm80_to_sm89INS1_16FlashAttnFwdSm80INS1_25CollectiveMainloopFwdSm80ILi8ELi1ELb1EN4cute5tupleIJNS5_1CILi128EEES8_S8_EEELi128ENS_6half_tEfNS_4arch4Sm80ELb0ELb0ELb1ELb0ELb0ELb0ELb1ELb0EEENS1_21CollectiveEpilogueFwdIS9_NS6_IJNS7_ILi1EEESF_SF_EEESA_SC_Li256ELb0ELb1ELb0ELb0EEENS1_19SingleTileSchedulerILb0ELb0ELb1ELi128EEEEEEEEEvNT_6ParamsE)
        /*0350*/ 	.word	0x00000004


	//----- nvinfo : EIATTR_FRAME_SIZE
	.align		4
.L_152:
        /*0354*/ 	.byte	0x04, 0x11
        /*0356*/ 	.short	(.L_154 - .L_153)
	.align		4
.L_153:
        /*0358*/ 	.word	index@(_ZN7cutlass13device_kernelIN5flash19enable_sm80_to_sm89INS1_16FlashAttnFwdSm80INS1_25CollectiveMainloopFwdSm80ILi8ELi1ELb1EN4cute5tupleIJNS5_1CILi128EEES8_S8_EEELi128ENS_6half_tEfNS_4arch4Sm80ELb0ELb0ELb1ELb0ELb0ELb0ELb1ELb0EEENS1_21CollectiveEpilogueFwdIS9_NS6_IJNS7_ILi1EEESF_SF_EEESA_SC_Li256ELb0ELb1ELb0ELb0EEENS1_19SingleTileSchedulerILb0ELb0ELb1ELi128EEEEEEEEEvNT_6ParamsE)
        /*035c*/ 	.word	0x00000000


	//----- nvinfo : EIATTR_MIN_STACK_SIZE
	.align		4
.L_154:
        /*0360*/ 	.byte	0x04, 0x12
        /*0362*/ 	.short	(.L_156 - .L_155)
	.align		4
.L_155:
        /*0364*/ 	.word	index@(_ZN7cutlass13device_kernelIN5flash19enable_sm80_to_sm89INS1_16FlashAttnFwdSm80INS1_25CollectiveMainloopFwdSm80ILi8ELi1ELb1EN4cute5tupleIJNS5_1CILi128EEES8_S8_EEELi128ENS_6half_tEfNS_4arch4Sm80ELb0ELb0ELb1ELb0ELb0ELb0ELb1ELb0EEENS1_21CollectiveEpilogueFwdIS9_NS6_IJNS7_ILi1EEESF_SF_EEESA_SC_Li256ELb0ELb1ELb0ELb0EEENS1_19SingleTileSchedulerILb0ELb0ELb1ELi128EEEEEEEEEvNT_6ParamsE)
        /*0368*/ 	.word	0x00000000


	//----- nvinfo : EIATTR_MIN_STACK_SIZE
	.align		4
.L_156:
        /*036c*/ 	.byte	0x04, 0x12
        /*036e*/ 	.short	(.L_158 - .L_157)
	.align		4
.L_157:
        /*0370*/ 	.word	index@(_ZN7cutlass13device_kernelIN5flash19enable_sm80_to_sm89INS1_16FlashAttnFwdSm80INS1_25CollectiveMainloopFwdSm80ILi8ELi1ELb1EN4cute5tupleIJNS5_1CILi128EEES8_S8_EEELi128ENS_6half_tEfNS_4arch4Sm80ELb0ELb0ELb1ELb1ELb0ELb0ELb1ELb0EEENS1_21CollectiveEpilogueFwdIS9_NS6_IJNS7_ILi1EEESF_SF_EEESA_SC_Li256ELb1ELb1ELb0ELb0EEENS1_19SingleTileSchedulerILb1ELb0ELb1ELi128EEEEEEEEEvNT_6ParamsE)
        /*0374*/ 	.word	0x00000000


	//----- nvinfo : EIATTR_MIN_STACK_SIZE
	.align		4
.L_158:
        /*0378*/ 	.byte	0x04, 0x12
        /*037a*/ 	.short	(.L_160 - .L_159)
	.align		4
.L_159:
        /*037c*/ 	.word	index@(_ZN7cutlass13device_kernelIN5flash19enable_sm80_to_sm89INS1_16FlashAttnFwdSm80INS1_25CollectiveMainloopFwdSm80ILi8ELi1ELb1EN4cute5tupleIJNS5_1CILi128EEES8_S8_EEELi128ENS_6half_tEfNS_4arch4Sm80ELb0ELb0ELb1ELb1ELb0ELb1ELb1ELb0EEENS1_21CollectiveEpilogueFwdIS9_NS6_IJNS7_ILi1EEESF_SF_EEESA_SC_Li256ELb1ELb1ELb0ELb0EEENS1_19SingleTileSchedulerILb1ELb0ELb1ELi128EEEEEEEEEvNT_6ParamsE)
        /*0380*/ 	.word	0x00000000


	//----- nvinfo : EIATTR_MIN_STACK_SIZE
	.align		4
.L_160:
        /*0384*/ 	.byte	0x04, 0x12
        /*0386*/ 	.short	(.L_162 - .L_161)
	.align		4
.L_161:
        /*0388*/ 	.word	index@(_ZN7cutlass13device_kernelIN5flash19enable_sm80_to_sm89INS1_16FlashAttnFwdSm80INS1_25CollectiveMainloopFwdSm80ILi8ELi1ELb1EN4cute5tupleIJNS5_1CILi128EEENS7_ILi96EEES8_EEELi128ENS_6half_tEfNS_4arch4Sm80ELb0ELb1ELb1ELb0ELb0ELb0ELb1ELb0EEENS1_21CollectiveEpilogueFwdINS6_IJS8_S8_S9_EEENS6_IJNS7_ILi1EEESH_SH_EEESB_SD_Li256ELb0ELb1ELb0ELb0EEENS1_19SingleTileSchedulerILb0ELb0ELb1ELi128EEEEEEEEEvNT_6ParamsE)
        /*038c*/ 	.word	0x00000000


	//----- nvinfo : EIATTR_MIN_STACK_SIZE
	.align		4
.L_162:
        /*0390*/ 	.byte	0x04, 0x12
        /*0392*/ 	.short	(.L_164 - .L_163)
	.align		4
.L_163:
        /*0394*/ 	.word	index@(_ZN7cutlass13device_kernelIN5flash19enable_sm80_to_sm89INS1_16FlashAttnFwdSm80INS1_25CollectiveMainloopFwdSm80ILi8ELi1ELb1EN4cute5tupleIJNS5_1CILi128EEENS7_ILi96EEES8_EEELi128ENS_6half_tEfNS_4arch4Sm80ELb0ELb1ELb1ELb1ELb0ELb0ELb1ELb0EEENS1_21CollectiveEpilogueFwdINS6_IJS8_S8_S9_EEENS6_IJNS7_ILi1EEESH_SH_EEESB_SD_Li256ELb1ELb1ELb0ELb0EEENS1_19SingleTileSchedulerILb1ELb0ELb1ELi128EEEEEEEEEvNT_6ParamsE)
        /*0398*/ 	.word	0x00000000


	//----- nvinfo : EIATTR_MIN_STACK_SIZE
	.align		4
.L_164:
        /*039c*/ 	.byte	0x04, 0x12
        /*039e*/ 	.short	(.L_166 - .L_165)
	.align		4
.L_165:
        /*03a0*/ 	.word	index@(_ZN7cutlass13device_kernelIN5flash19enable_sm80_to_sm89INS1_16FlashAttnFwdSm80INS1_25CollectiveMainloopFwdSm80ILi8ELi1ELb1EN4cute5tupleIJNS5_1CILi128EEENS7_ILi96EEES8_EEELi128ENS_6half_tEfNS_4arch4Sm80ELb0ELb1ELb1ELb1ELb0ELb1ELb1ELb0EEENS1_21CollectiveEpilogueFwdINS6_IJS8_S8_S9_EEENS6_IJNS7_ILi1EEESH_SH_EEESB_SD_Li256ELb1ELb1ELb0ELb0EEENS1_19SingleTileSchedulerILb1ELb0ELb1ELi128EEEEEEEEEvNT_6ParamsE)
        /*03a4*/ 	.word	0x00000000


	//----- nvinfo : EIATTR_MIN_STACK_SIZE
	.align		4
.L_166:
        /*03a8*/ 	.byte	0x04, 0x12
        /*03aa*/ 	.short	(.L_168 - .L_167)
	.align		4
.L_167:
        /*03ac*/ 	.word	index@(_ZN7cutlass13device_kernelIN5flash19enable_sm80_to_sm89INS1_16FlashAttnFwdSm80INS1_25CollectiveMainloopFwdSm80ILi8ELi1ELb1EN4cute5tupleIJNS5_1CILi128EEES8_S8_EEELi128ENS_6half_tEfNS_4arch4Sm80ELb1ELb0ELb1ELb0ELb0ELb0ELb1ELb0EEENS1_21CollectiveEpilogueFwdIS9_NS6_IJNS7_ILi1EEESF_SF_EEESA_SC_Li256ELb0ELb1ELb0ELb0EEENS1_30DynamicPersistentTileSchedulerILi256ELi256ELb0ELb1ELb0EEEEEEEEEvNT_6ParamsE)
        /*03b0*/ 	.word	0x00000000


	//----- nvinfo : EIATTR_MIN_STACK_SIZE
	.align		4
.L_168:
        /*03b4*/ 	.byte	0x04, 0x12
        /*03b6*/ 	.short	(.L_170 - .L_169)
	.align		4
.L_169:
        /*03b8*/ 	.word	index@(_ZN7cutlass13device_kernelIN5flash19enable_sm80_to_sm89INS1_16FlashAttnFwdSm80INS1_25CollectiveMainloopFwdSm80ILi8ELi1ELb1EN4cute5tupleIJNS5_1CILi128EEES8_S8_EEELi128ENS_6half_tEfNS_4arch4Sm80ELb1ELb0ELb1ELb1ELb0ELb0ELb1ELb0EEENS1_21CollectiveEpilogueFwdIS9_NS6_IJNS7_ILi1EEESF_SF_EEESA_SC_Li256ELb1ELb1ELb0ELb0EEENS1_19SingleTileSchedulerILb1ELb0ELb1ELi128EEEEEEEEEvNT_6ParamsE)
        /*03bc*/ 	.word	0x00000000


	//----- nvinfo : EIATTR_MIN_STACK_SIZE
	.align		4
.L_170:
        /*03c0*/ 	.byte	0x04, 0x12
        /*03c2*/ 	.short	(.L_172 - .L_171)
	.align		4
.L_171:
        /*03c4*/ 	.word	index@(_ZN7cutlass13device_kernelIN5flash19enable_sm80_to_sm89INS1_16FlashAttnFwdSm80INS1_25CollectiveMainloopFwdSm80ILi8ELi1ELb1EN4cute5tupleIJNS5_1CILi128EEES8_S8_EEELi128ENS_6half_tEfNS_4arch4Sm80ELb1ELb0ELb1ELb1ELb0ELb1ELb1ELb0EEENS1_21CollectiveEpilogueFwdIS9_NS6_IJNS7_ILi1EEESF_SF_EEESA_SC_Li256ELb1ELb1ELb0ELb0EEENS1_19SingleTileSchedulerILb1ELb0ELb1ELi128EEEEEEEEEvNT_6ParamsE)
        /*03c8*/ 	.word	0x00000000


	//----- nvinfo : EIATTR_MIN_STACK_SIZE
	.align		4
.L_172:
        /*03cc*/ 	.byte	0x04, 0x12
        /*03ce*/ 	.short	(.L_174 - .L_173)
	.align		4
.L_173:
        /*03d0*/ 	.word	index@(_ZN7cutlass13device_kernelIN5flash19enable_sm80_to_sm89INS1_16FlashAttnFwdSm80INS1_25CollectiveMainloopFwdSm80ILi4ELi1ELb0EN4cute5tupleIJNS5_1CILi128EEENS7_ILi64EEES8_EEELi128ENS_6half_tEfNS_4arch4Sm80ELb0ELb0ELb1ELb0ELb0ELb0ELb1ELb0EEENS1_21CollectiveEpilogueFwdINS6_IJS8_S8_S9_EEENS6_IJNS7_ILi1EEESH_SH_EEESB_SD_Li128ELb0ELb1ELb0ELb0EEENS1_19SingleTileSchedulerILb0ELb0ELb1ELi128EEEEEEEEEvNT_6ParamsE)
        /*03d4*/ 	.word	0x00000000


	//----- nvinfo : EIATTR_MIN_STACK_SIZE
	.align		4
.L_174:
        /*03d8*/ 	.byte	0x04, 0x12
        /*03da*/ 	.short	(.L_176 - .L_175)
	.align		4
.L_175:
        /*03dc*/ 	.word	index@(_ZN7cutlass13device_kernelIN5flash19enable_sm80_to_sm89INS1_16FlashAttnFwdSm80INS1_25CollectiveMainloopFwdSm80ILi4ELi1ELb0EN4cute5tupleIJNS5_1CILi128EEENS7_ILi64EEES8_EEELi128ENS_6half_tEfNS_4arch4Sm80ELb0ELb0ELb1ELb1ELb0ELb0ELb1ELb0EEENS1_21CollectiveEpilogueFwdINS6_IJS8_S8_S9_EEENS6_IJNS7_ILi1EEESH_SH_EEESB_SD_Li128ELb1ELb1ELb0ELb0EEENS1_19SingleTileSchedulerILb1ELb0ELb1ELi128EEEEEEEEEvNT_6ParamsE)
        /*03e0*/ 	.word	0x00000000


	//----- nvinfo : EIATTR_MIN_STACK_SIZE
	.align		4
.L_176:
        /*03e4*/ 	.byte	0x04, 0x12
        /*03e6*/ 	.short	(.L_178 - .L_177)
	.align		4
.L_177:
        /*03e8*/ 	.word	index@(_ZN7cutlass13device_kernelIN5flash19enable_sm80_to_sm89INS1_16FlashAttnFwdSm80INS1_25CollectiveMainloopFwdSm80ILi4ELi1ELb0EN4cute5tupleIJNS5_1CILi128EEENS7_ILi64EEES8_EEELi128ENS_6half_tEfNS_4arch4Sm80ELb0ELb0ELb1ELb1ELb0ELb1ELb1ELb0EEENS1_21CollectiveEpilogueFwdINS6_IJS8_S8_S9_EEENS6_IJNS7_ILi1EEESH_SH_EEESB_SD_Li128ELb1ELb1ELb0ELb0EEENS1_19SingleTileSchedulerILb1ELb0ELb1ELi128EEEEEEEEEvNT_6ParamsE)
        /*03ec*/ 	.word	0x00000000


	//----- nvinfo : EIATTR_MIN_STACK_SIZE
	.align		4
.L_178:
        /*03f0*/ 	.byte	0x04, 0x12
        /*03f2*/ 	.short	(.L_180 - .L_179)
	.align		4
.L_179:
        /*03f4*/ 	.word	index@(_ZN7cutlass13device_kernelIN5flash19enable_sm80_to_sm89INS1_16FlashAttnFwdSm80INS1_25CollectiveMainloopFwdSm80ILi4ELi1ELb0EN4cute5tupleIJNS5_1CILi128EEENS7_ILi48EEES8_EEELi128ENS_6half_tEfNS_4arch4Sm80ELb0ELb1ELb1ELb0ELb0ELb0ELb1ELb0EEENS1_21CollectiveEpilogueFwdINS6_IJS8_S8_S9_EEENS6_IJNS7_ILi1EEESH_SH_EEESB_SD_Li128ELb0ELb1ELb0ELb0EEENS1_19SingleTileSchedulerILb0ELb0ELb1ELi128EEEEEEEEEvNT_6ParamsE)
        /*03f8*/ 	.word	0x00000000


	//----- nvinfo : EIATTR_MIN_STACK_SIZE
	.align		4
.L_180:
        /*03fc*/ 	.byte	0x04, 0x12
        /*03fe*/ 	.short	(.L_182 - .L_181)
	.align		4
.L_181:
        /*0400*/ 	.word	index@(_ZN7cutlass13device_kernelIN5flash19enable_sm80_to_sm89INS1_16FlashAttnFwdSm80INS1_25CollectiveMainloopFwdSm80ILi4ELi1ELb0EN4cute5tupleIJNS5_1CILi128EEENS7_ILi48EEES8_EEELi128ENS_6half_tEfNS_4arch4Sm80ELb0ELb1ELb1ELb1ELb0ELb0ELb1ELb0EEENS1_21CollectiveEpilogueFwdINS6_IJS8_S8_S9_EEENS6_IJNS7_ILi1EEESH_SH_EEESB_SD_Li128ELb1ELb1ELb0ELb0EEENS1_19SingleTileSchedulerILb1ELb0ELb1ELi128EEEEEEEEEvNT_6ParamsE)
        /*0404*/ 	.word	0x00000000


	//----- nvinfo : EIATTR_MIN_STACK_SIZE
	.align		4
.L_182:
        /*0408*/ 	.byte	0x04, 0x12
        /*040a*/ 	.short	(.L_184 - .L_183)
	.align		4
.L_183:
        /*040c*/ 	.word	index@(_ZN7cutlass13device_kernelIN5flash19enable_sm80_to_sm89INS1_16FlashAttnFwdSm80INS1_25CollectiveMainloopFwdSm80ILi4ELi1ELb0EN4cute5tupleIJNS5_1CILi128EEENS7_ILi48EEES8_EEELi128ENS_6half_tEfNS_4arch4Sm80ELb0ELb1ELb1ELb1ELb0ELb1ELb1ELb0EEENS1_21CollectiveEpilogueFwdINS6_IJS8_S8_S9_EEENS6_IJNS7_ILi1EEESH_SH_EEESB_SD_Li128ELb1ELb1ELb0ELb0EEENS1_19SingleTileSchedulerILb1ELb0ELb1ELi128EEEEEEEEEvNT_6ParamsE)
        /*0410*/ 	.word	0x00000000


	//----- nvinfo : EIATTR_MIN_STACK_SIZE
	.align		4
.L_184:
        /*0414*/ 	.byte	0x04, 0x12
        /*0416*/ 	.short	(.L_186 - .L_185)
	.align		4
.L_185:
        /*0418*/ 	.word	index@(_ZN7cutlass13device_kernelIN5flash19enable_sm80_to_sm89INS1_16FlashAttnFwdSm80INS1_25CollectiveMainloopFwdSm80ILi4ELi1ELb0EN4cute5tupleIJNS5_1CILi128EEENS7_ILi64EEES8_EEELi128ENS_6half_tEfNS_4arch4Sm80ELb1ELb0ELb1ELb0ELb0ELb0ELb1ELb0EEENS1_21CollectiveEpilogueFwdINS6_IJS8_S8_S9_EEENS6_IJNS7_ILi1EEESH_SH_EEESB_SD_Li128ELb0ELb1ELb0ELb0EEENS1_30DynamicPersistentTileSchedulerILi128ELi128ELb0ELb1ELb0EEEEEEEEEvNT_6ParamsE)
        /*041c*/ 	.word	0x00000000


	//----- nvinfo : EIATTR_MIN_STACK_SIZE
	.align		4
.L_186:
        /*0420*/ 	.byte	0x04, 0x12
        /*0422*/ 	.short	(.L_188 - .L_187)
	.align		4
.L_187:
        /*0424*/ 	.word	index@(_ZN7cutlass13device_kernelIN5flash19enable_sm80_to_sm89INS1_16FlashAttnFwdSm80INS1_25CollectiveMainloopFwdSm80ILi4ELi1ELb0EN4cute5tupleIJNS5_1CILi128EEENS7_ILi64EEES8_EEELi128ENS_6half_tEfNS_4arch4Sm80ELb1ELb0ELb1ELb1ELb0ELb0ELb1ELb0EEENS1_21CollectiveEpilogueFwdINS6_IJS8_S8_S9_EEENS6_IJNS7_ILi1EEESH_SH_EEESB_SD_Li128ELb1ELb1ELb0ELb0EEENS1_19SingleTileSchedulerILb1ELb0ELb1ELi128EEEEEEEEEvNT_6ParamsE)
        /*0428*/ 	.word	0x00000000


	//----- nvinfo : EIATTR_MIN_STACK_SIZE
	.align		4
.L_188:
        /*042c*/ 	.byte	0x04, 0x12
        /*042e*/ 	.short	(.L_190 - .L_189)
	.align		4
.L_189:
        /*0430*/ 	.word	index@(_ZN7cutlass13device_kernelIN5flash19enable_sm80_to_sm89INS1_16FlashAttnFwdSm80INS1_25CollectiveMainloopFwdSm80ILi4ELi1ELb0EN4cute5tupleIJNS5_1CILi128EEENS7_ILi64EEES8_EEELi128ENS_6half_tEfNS_4arch4Sm80ELb1ELb0ELb1ELb1ELb0ELb1ELb1ELb0EEENS1_21CollectiveEpilogueFwdINS6_IJS8_S8_S9_EEENS6_IJNS7_ILi1EEESH_SH_EEESB_SD_Li128ELb1ELb1ELb0ELb0EEENS1_19SingleTileSchedulerILb1ELb0ELb1ELi128EEEEEEEEEvNT_6ParamsE)
        /*0434*/ 	.word	0x00000000


	//----- nvinfo : EIATTR_MIN_STACK_SIZE
	.align		4
.L_190:
        /*0438*/ 	.byte	0x04, 0x12
        /*043a*/ 	.short	(.L_192 - .L_191)
	.align		4
.L_191:
        /*043c*/ 	.word	index@(_ZN7cutlass13device_kernelIN5flash19enable_sm80_to_sm89INS1_16FlashAttnFwdSm80INS1_25CollectiveMainloopFwdSm80ILi8ELi1ELb1EN4cute5tupleIJNS5_1CILi128EEES8_S8_EEELi128ENS_6half_tEfNS_4arch4Sm80ELb0ELb0ELb0ELb0ELb0ELb0ELb1ELb0EEENS1_21CollectiveEpilogueFwdIS9_NS6_IJNS7_ILi1EEESF_SF_EEESA_SC_Li256ELb0ELb1ELb0ELb0EEENS1_19SingleTileSchedulerILb0ELb0ELb1ELi128EEEEEEEEEvNT_6ParamsE)
        /*0440*/ 	.word	0x00000000


	//----- nvinfo : EIATTR_MIN_STACK_SIZE
	.align		4
.L_192:
        /*0444*/ 	.byte	0x04, 0x12
        /*0446*/ 	.short	(.L_194 - .L_193)
	.align		4
.L_193:
        /*0448*/ 	.word	index@(_ZN7cutlass13device_kernelIN5flash19enable_sm80_to_sm89INS1_16FlashAttnFwdSm80INS1_25CollectiveMainloopFwdSm80ILi8ELi1ELb1EN4cute5tupleIJNS5_1CILi128EEES8_S8_EEELi128ENS_6half_tEfNS_4arch4Sm80ELb0ELb0ELb0ELb1ELb0ELb0ELb1ELb0EEENS1_21CollectiveEpilogueFwdIS9_NS6_IJNS7_ILi1EEESF_SF_EEESA_SC_Li256ELb1ELb1ELb0ELb0EEENS1_19SingleTileSchedulerILb1ELb0ELb1ELi128EEEEEEEEEvNT_6ParamsE)
        /*044c*/ 	.word	0x00000000


	//----- nvinfo : EIATTR_MIN_STACK_SIZE
	.align		4
.L_194:
        /*0450*/ 	.byte	0x04, 0x12
        /*0452*/ 	.short	(.L_196 - .L_195)
	.align		4
.L_195:
        /*0454*/ 	.word	index@(_ZN7cutlass13device_kernelIN5flash19enable_sm80_to_sm89INS1_16FlashAttnFwdSm80INS1_25CollectiveMainloopFwdSm80ILi8ELi1ELb1EN4cute5tupleIJNS5_1CILi128EEES8_S8_EEELi128ENS_6half_tEfNS_4arch4Sm80ELb0ELb0ELb0ELb1ELb0ELb1ELb1ELb0EEENS1_21CollectiveEpilogueFwdIS9_NS6_IJNS7_ILi1EEESF_SF_EEESA_SC_Li256ELb1ELb1ELb0ELb0EEENS1_19SingleTileSchedulerILb1ELb0ELb1ELi128EEEEEEEEEvNT_6ParamsE)
        /*0458*/ 	.word	0x00000000


	//----- nvinfo : EIATTR_MIN_STACK_SIZE
	.align		4
.L_196:
        /*045c*/ 	.byte	0x04, 0x12
        /*045e*/ 	.short	(.L_198 - .L_197)
	.align		4
.L_197:
        /*0460*/ 	.word	index@(_ZN7cutlass13device_kernelIN5flash19enable_sm80_to_sm89INS1_16FlashAttnFwdSm80INS1_25CollectiveMainloopFwdSm80ILi8ELi1ELb1EN4cute5tupleIJNS5_1CILi128EEENS7_ILi96EEES8_EEELi128ENS_6half_tEfNS_4arch4Sm80ELb0ELb1ELb0ELb0ELb0ELb0ELb1ELb0EEENS1_21CollectiveEpilogueFwdINS6_IJS8_S8_S9_EEENS6_IJNS7_ILi1EEESH_SH_EEESB_SD_Li256ELb0ELb1ELb0ELb0EEENS1_19SingleTileSchedulerILb0ELb0ELb1ELi128EEEEEEEEEvNT_6ParamsE)
        /*0464*/ 	.word	0x00000000


	//----- nvinfo : EIATTR_MIN_STACK_SIZE
	.align		4
.L_198:
        /*0468*/ 	.byte	0x04, 0x12
        /*046a*/ 	.short	(.L_200 - .L_199)
	.align		4
.L_199:
        /*046c*/ 	.word	index@(_ZN7cutlass13device_kernelIN5flash19enable_sm80_to_sm89INS1_16FlashAttnFwdSm80INS1_25CollectiveMainloopFwdSm80ILi8ELi1ELb1EN4cute5tupleIJNS5_1CILi128EEENS7_ILi96EEES8_EEELi128ENS_6half_tEfNS_4arch4Sm80ELb0ELb1ELb0ELb1ELb0ELb0ELb1ELb0EEENS1_21CollectiveEpilogueFwdINS6_IJS8_S8_S9_EEENS6_IJNS7_ILi1EEESH_SH_EEESB_SD_Li256ELb1ELb1ELb0ELb0EEENS1_19SingleTileSchedulerILb1ELb0ELb1ELi128EEEEEEEEEvNT_6ParamsE)
        /*0470*/ 	.word	0x00000000


	//----- nvinfo : EIATTR_MIN_STACK_SIZE
	.align		4
.L_200:
        /*0474*/ 	.byte	0x04, 0x12
        /*0476*/ 	.short	(.L_202 - .L_201)
	.align		4
.L_201:
        /*0478*/ 	.word	index@(_ZN7cutlass13device_kernelIN5flash19enable_sm80_to_sm89INS1_16FlashAttnFwdSm80INS1_25CollectiveMainloopFwdSm80ILi8ELi1ELb1EN4cute5tupleIJNS5_1CILi128EEENS7_ILi96EEES8_EEELi128ENS_6half_tEfNS_4arch4Sm80ELb0ELb1ELb0ELb1ELb0ELb1ELb1ELb0EEENS1_21CollectiveEpilogueFwdINS6_IJS8_S8_S9_EEENS6_IJNS7_ILi1EEESH_SH_EEESB_SD_Li256ELb1ELb1ELb0ELb0EEENS1_19SingleTileSchedulerILb1ELb0ELb1ELi128EEEEEEEEEvNT_6ParamsE)
        /*047c*/ 	.word	0x00000000


	//----- nvinfo : EIATTR_MIN_STACK_SIZE
	.align		4
.L_202:
        /*0480*/ 	.byte	0x04, 0x12
        /*0482*/ 	.short	(.L_204 - .L_203)
	.align		4
.L_203:
        /*0484*/ 	.word	index@(_ZN7cutlass13device_kernelIN5flash19enable_sm80_to_sm89INS1_16FlashAttnFwdSm80INS1_25CollectiveMainloopFwdSm80ILi8ELi1ELb1EN4cute5tupleIJNS5_1CILi128EEES8_S8_EEELi128ENS_6half_tEfNS_4arch4Sm80ELb1ELb0ELb0ELb0ELb0ELb0ELb1ELb0EEENS1_21CollectiveEpilogueFwdIS9_NS6_IJNS7_ILi1EEESF_SF_EEESA_SC_Li256ELb0ELb1ELb0ELb0EEENS1_30DynamicPersistentTileSchedulerILi256ELi256ELb0ELb1ELb0EEEEEEEEEvNT_6ParamsE)
        /*0488*/ 	.word	0x00000000


	//----- nvinfo : EIATTR_MIN_STACK_SIZE
	.align		4
.L_204:
        /*048c*/ 	.byte	0x04, 0x12
        /*048e*/ 	.short	(.L_206 - .L_205)
	.align		4
.L_205:
        /*0490*/ 	.word	index@(_ZN7cutlass13device_kernelIN5flash19enable_sm80_to_sm89INS1_16FlashAttnFwdSm80INS1_25CollectiveMainloopFwdSm80ILi8ELi1ELb1EN4cute5tupleIJNS5_1CILi128EEES8_S8_EEELi128ENS_6half_tEfNS_4arch4Sm80ELb1ELb0ELb0ELb1ELb0ELb0ELb1ELb0EEENS1_21CollectiveEpilogueFwdIS9_NS6_IJNS7_ILi1EEESF_SF_EEESA_SC_Li256ELb1ELb1ELb0ELb0EEENS1_19SingleTileSchedulerILb1ELb0ELb1ELi128EEEEEEEEEvNT_6ParamsE)
        /*0494*/ 	.word	0x00000000


	//----- nvinfo : EIATTR_MIN_STACK_SIZE
	.align		4
.L_206:
        /*0498*/ 	.byte	0x04, 0x12
        /*049a*/ 	.short	(.L_208 - .L_207)
	.align		4
.L_207:
        /*049c*/ 	.word	index@(_ZN7cutlass13device_kernelIN5flash19enable_sm80_to_sm89INS1_16FlashAttnFwdSm80INS1_25CollectiveMainloopFwdSm80ILi8ELi1ELb1EN4cute5tupleIJNS5_1CILi128EEES8_S8_EEELi128ENS_6half_tEfNS_4arch4Sm80ELb1ELb0ELb0ELb1ELb0ELb1ELb1ELb0EEENS1_21CollectiveEpilogueFwdIS9_NS6_IJNS7_ILi1EEESF_SF_EEESA_SC_Li256ELb1ELb1ELb0ELb0EEENS1_19SingleTileSchedulerILb1ELb0ELb1ELi128EEEEEEEEEvNT_6ParamsE)
        /*04a0*/ 	.word	0x00000000


	//----- nvinfo : EIATTR_MIN_STACK_SIZE
	.align		4
.L_208:
        /*04a4*/ 	.byte	0x04, 0x12
        /*04a6*/ 	.short	(.L_210 - .L_209)
	.align		4
.L_209:
        /*04a8*/ 	.word	index@(_ZN7cutlass13device_kernelIN5flash19enable_sm80_to_sm89INS1_16FlashAttnFwdSm80INS1_25CollectiveMainloopFwdSm80ILi4ELi1ELb0EN4cute5tupleIJNS5_1CILi128EEENS7_ILi64EEES8_EEELi128ENS_6half_tEfNS_4arch4Sm80ELb0ELb0ELb0ELb0ELb0ELb0ELb1ELb0EEENS1_21CollectiveEpilogueFwdINS6_IJS8_S8_S9_EEENS6_IJNS7_ILi1EEESH_SH_EEESB_SD_Li128ELb0ELb1ELb0ELb0EEENS1_19SingleTileSchedulerILb0ELb0ELb1ELi128EEEEEEEEEvNT_6ParamsE)
        /*04ac*/ 	.word	0x00000000


	//----- nvinfo : EIATTR_MIN_STACK_SIZE
	.align		4
.L_210:
        /*04b0*/ 	.byte	0x04, 0x12
        /*04b2*/ 	.short	(.L_212 - .L_211)
	.align		4
.L_211:
        /*04b4*/ 	.word	index@(_ZN7cutlass13device_kernelIN5flash19enable_sm80_to_sm89INS1_16FlashAttnFwdSm80INS1_25CollectiveMainloopFwdSm80ILi4ELi1ELb0EN4cute5tupleIJNS5_1CILi128EEENS7_ILi64EEES8_EEELi128ENS_6half_tEfNS_4arch4Sm80ELb0ELb0ELb0ELb1ELb0ELb0ELb1ELb0EEENS1_21CollectiveEpilogueFwdINS6_IJS8_S8_S9_EEENS6_IJNS7_ILi1EEESH_SH_EEESB_SD_Li128ELb1ELb1ELb0ELb0EEENS1_19SingleTileSchedulerILb1ELb0ELb1ELi128EEEEEEEEEvNT_6ParamsE)
        /*04b8*/ 	.word	0x00000000


	//----- nvinfo : EIATTR_MIN_STACK_SIZE
	.align		4
.L_212:
        /*04bc*/ 	.byte	0x04, 0x12
        /*04be*/ 	.short	(.L_214 - .L_213)
	.align		4
.L_213:
        /*04c0*/ 	.word	index@(_ZN7cutlass13device_kernelIN5flash19enable_sm80_to_sm89INS1_16FlashAttnFwdSm80INS1_25CollectiveMainloopFwdSm80ILi4ELi1ELb0EN4cute5tupleIJNS5_1CILi128EEENS7_ILi64EEES8_EEELi128ENS_6half_tEfNS_4arch4Sm80ELb0ELb0ELb0ELb1ELb0ELb1ELb1ELb0EEENS1_21CollectiveEpilogueFwdINS6_IJS8_S8_S9_EEENS6_IJNS7_ILi1EEESH_SH_EEESB_SD_Li128ELb1ELb1ELb0ELb0EEENS1_19SingleTileSchedulerILb1ELb0ELb1ELi128EEEEEEEEEvNT_6ParamsE)
        /*04c4*/ 	.word	0x00000000


	//----- nvinfo : EIATTR_MIN_STACK_SIZE
	.align		4
.L_214:
        /*04c8*/ 	.byte	0x04, 0x12
        /*04ca*/ 	.short	(.L_216 - .L_215)
	.align		4
.L_215:
        /*04cc*/ 	.word	index@(_ZN7cutlass13device_kernelIN5flash19enable_sm80_to_sm89INS1_16FlashAttnFwdSm80INS1_25CollectiveMainloopFwdSm80ILi4ELi1ELb0EN4cute5tupleIJNS5_1CILi128EEENS7_ILi48EEES8_EEELi128ENS_6half_tEfNS_4arch4Sm80ELb0ELb1ELb0ELb0ELb0ELb0ELb1ELb0EEENS1_21CollectiveEpilogueFwdINS6_IJS8_S8_S9_EEENS6_IJNS7_ILi1EEESH_SH_EEESB_SD_Li128ELb0ELb1ELb0ELb0EEENS1_19SingleTileSchedulerILb0ELb0ELb1ELi128EEEEEEEEEvNT_6ParamsE)
        /*04d0*/ 	.word	0x00000000


	//----- nvinfo : EIATTR_MIN_STACK_SIZE
	.align		4
.L_216:
        /*04d4*/ 	.byte	0x04, 0x12
        /*04d6*/ 	.short	(.L_218 - .L_217)
	.align		4
.L_217:
        /*04d8*/ 	.word	index@(_ZN7cutlass13device_kernelIN5flash19enable_sm80_to_sm89INS1_16FlashAttnFwdSm80INS1_25CollectiveMainloopFwdSm80ILi4ELi1ELb0EN4cute5tupleIJNS5_1CILi128EEENS7_ILi48EEES8_EEELi128ENS_6half_tEfNS_4arch4Sm80ELb0ELb1ELb0ELb1ELb0ELb0ELb1ELb0EEENS1_21CollectiveEpilogueFwdINS6_IJS8_S8_S9_EEENS6_IJNS7_ILi1EEESH_SH_EEESB_SD_Li128ELb1ELb1ELb0ELb0EEENS1_19SingleTileSchedulerILb1ELb0ELb1ELi128EEEEEEEEEvNT_6ParamsE)
        /*04dc*/ 	.word	0x00000000


	//----- nvinfo : EIATTR_MIN_STACK_SIZE
	.align		4
.L_218:
        /*04e0*/ 	.byte	0x04, 0x12
        /*04e2*/ 	.short	(.L_220 - .L_219)
	.align		4
.L_219:
        /*04e4*/ 	.word	index@(_ZN7cutlass13device_kernelIN5flash19enable_sm80_to_sm89INS1_16FlashAttnFwdSm80INS1_25CollectiveMainloopFwdSm80ILi4ELi1ELb0EN4cute5tupleIJNS5_1CILi128EEENS7_ILi48EEES8_EEELi128ENS_6half_tEfNS_4arch4Sm80ELb0ELb1ELb0ELb1ELb0ELb1ELb1ELb0EEENS1_21CollectiveEpilogueFwdINS6_IJS8_S8_S9_EEENS6_IJNS7_ILi1EEESH_SH_EEESB_SD_Li128ELb1ELb1ELb0ELb0EEENS1_19SingleTileSchedulerILb1ELb0ELb1ELi128EEEEEEEEEvNT_6ParamsE)
        /*04e8*/ 	.word	0x00000000


	//----- nvinfo : EIATTR_MIN_STACK_SIZE
	.align		4
.L_220:
        /*04ec*/ 	.byte	0x04, 0x12
        /*04ee*/ 	.short	(.L_222 - .L_221)
	.align		4
.L_221:
        /*04f0*/ 	.word	index@(_ZN7cutlass13device_kernelIN5flash19enable_sm80_to_sm89INS1_16FlashAttnFwdSm80INS1_25CollectiveMainloopFwdSm80ILi4ELi1ELb0EN4cute5tupleIJNS5_1CILi128EEENS7_ILi64EEES8_EEELi128ENS_6half_tEfNS_4arch4Sm80ELb1ELb0ELb0ELb0ELb0ELb0ELb1ELb0EEENS1_21CollectiveEpilogueFwdINS6_IJS8_S8_S9_EEENS6_IJNS7_ILi1EEESH_SH_EEESB_SD_Li128ELb0ELb1ELb0ELb0EEENS1_30DynamicPersistentTileSchedulerILi128ELi128ELb0ELb1ELb0EEEEEEEEEvNT_6ParamsE)
        /*04f4*/ 	.word	0x00000000


	//----- nvinfo : EIATTR_MIN_STACK_SIZE
	.align		4
.L_222:
        /*04f8*/ 	.byte	0x04, 0x12
        /*04fa*/ 	.short	(.L_224 - .L_223)
	.align		4
.L_223:
        /*04fc*/ 	.word	index@(_ZN7cutlass13device_kernelIN5flash19enable_sm80_to_sm89INS1_16FlashAttnFwdSm80INS1_25CollectiveMainloopFwdSm80ILi4ELi1ELb0EN4cute5tupleIJNS5_1CILi128EEENS7_ILi64EEES8_EEELi128ENS_6half_tEfNS_4arch4Sm80ELb1ELb0ELb0ELb1ELb0ELb0ELb1ELb0EEENS1_21CollectiveEpilogueFwdINS6_IJS8_S8_S9_EEENS6_IJNS7_ILi1EEESH_SH_EEESB_SD_Li128ELb1ELb1ELb0ELb0EEENS1_19SingleTileSchedulerILb1ELb0ELb1ELi128EEEEEEEEEvNT_6ParamsE)
        /*0500*/ 	.word	0x00000000


	//----- nvinfo : EIATTR_MIN_STACK_SIZE
	.align		4
.L_224:
        /*0504*/ 	.byte	0x04, 0x12
        /*0506*/ 	.short	(.L_226 - .L_225)
	.align		4
.L_225:
        /*0508*/ 	.word	index@(_ZN7cutlass13device_kernelIN5flash19enable_sm80_to_sm89INS1_16FlashAttnFwdSm80INS1_25CollectiveMainloopFwdSm80ILi4ELi1ELb0EN4cute5tupleIJNS5_1CILi128EEENS7_ILi64EEES8_EEELi128ENS_6half_tEfNS_4arch4Sm80ELb1ELb0ELb0ELb1ELb0ELb1ELb1ELb0EEENS1_21CollectiveEpilogueFwdINS6_IJS8_S8_S9_EEENS6_IJNS7_ILi1EEESH_SH_EEESB_SD_Li128ELb1ELb1ELb0ELb0EEENS1_19SingleTileSchedulerILb1ELb0ELb1ELi128EEEEEEEEEvNT_6ParamsE)
        /*050c*/ 	.word	0x00000000
.L_226:


//--------------------- .nv.compat                --------------------------
	.section	.nv.compat,"",@"SHT_CUDA_COMPAT_INFO"
	.align	4
        /*0000*/ 	.byte	0x02, 0x09, 0x01, 0x00, 0x02, 0x02, 0x01, 0x00, 0x02, 0x05, 0x05, 0x00, 0x03, 0x07, 0x01, 0x01
        /*0010*/ 	.byte	0x02, 0x03, 0x00, 0x00, 0x02, 0x06, 0x01, 0x00, 0x04, 0x0b, 0x08, 0x00, 0x09, 0x00, 0x00, 0x00
        /*0020*/ 	.byte	0x00, 0x00, 0x00, 0x00


//--------------------- .nv.info._ZN7cutlass13device_kernelIN5flash19enable_sm80_to_sm89INS1_16FlashAttnFwdSm80INS1_25CollectiveMainloopFwdSm80ILi8ELi1ELb1EN4cute5tupleIJNS5_1CILi128EEES8_S8_EEELi128ENS_6half_tEfNS_4arch4Sm80ELb0ELb0ELb1ELb0ELb0ELb0ELb1ELb0EEENS1_21CollectiveEpilogueFwdIS9_NS6_IJNS7_ILi1EEESF_SF_EEESA_SC_Li256ELb0ELb1ELb0ELb0EEENS1_19SingleTileSchedulerILb0ELb0ELb1ELi128EEEEEEEEEvNT_6ParamsE --------------------------
	.section	.nv.info._ZN7cutlass13device_kernelIN5flash19enable_sm80_to_sm89INS1_16FlashAttnFwdSm80INS1_25CollectiveMainloopFwdSm80ILi8ELi1ELb1EN4cute5tupleIJNS5_1CILi128EEES8_S8_EEELi128ENS_6half_tEfNS_4arch4Sm80ELb0ELb0ELb1ELb0ELb0ELb0ELb1ELb0EEENS1_21CollectiveEpilogueFwdIS9_NS6_IJNS7_ILi1EEESF_SF_EEESA_SC_Li256ELb0ELb1ELb0ELb0EEENS1_19SingleTileSchedulerILb0ELb0ELb1ELi128EEEEEEEEEvNT_6ParamsE,"",@"SHT_CUDA_INFO"
	.sectionflags	@""
	.align	4


	//----- nvinfo : EIATTR_CUDA_API_VERSION
	.align		4
        /*0000*/ 	.byte	0x04, 0x37
        /*0002*/ 	.short	(.L_228 - .L_227)
.L_227:
        /*0004*/ 	.word	0x00000082


	//----- nvinfo : EIATTR_KPARAM_INFO
	.align		4
.L_228:
        /*0008*/ 	.byte	0x04, 0x17
        /*000a*/ 	.short	(.L_230 - .L_229)
.L_229:
        /*000c*/ 	.word	0x00000000
        /*0010*/ 	.short	0x0000
        /*0012*/ 	.short	0x0000
        /*0014*/ 	.byte	0x00, 0xf0, 0x61, 0x10


	//----- nvinfo : EIATTR_SPARSE_MMA_MASK
	.align		4
.L_230:
        /*0018*/ 	.byte	0x03, 0x50
        /*001a*/ 	.short	0x0000


	//----- nvinfo : EIATTR_MAXREG_COUNT
	.align		4
        /*001c*/ 	.byte	0x03, 0x1b
        /*001e*/ 	.short	0x00ff


	//----- nvinfo : EIATTR_MERCURY_ISA_VERSION
	.align		4
        /*0020*/ 	.byte	0x03, 0x5f
        /*0022*/ 	.short	0x0101


	//----- nvinfo : EIATTR_VRC_CTA_INIT_COUNT
	.align		4
        /*0024*/ 	.byte	0x02, 0x4a
	.zero		1
	.zero		1


	//----- nvinfo : EIATTR_EXIT_INSTR_OFFSETS
	.align		4
        /*0028*/ 	.byte	0x04, 0x1c
        /*002a*/ 	.short	(.L_232 - .L_231)


	//   ....[0]....
.L_231:
        /*002c*/ 	.word	0x00000010


	//----- nvinfo : EIATTR_MAX_THREADS
	.align		4
.L_232:
        /*0030*/ 	.byte	0x04, 0x05
        /*0032*/ 	.short	(.L_234 - .L_233)
.L_233:
        /*0034*/ 	.word	0x00000100
        /*0038*/ 	.word	0x00000001
        /*003c*/ 	.word	0x00000001


	//----- nvinfo : EIATTR_CBANK_PARAM_SIZE
	.align		4
.L_234:
        /*0040*/ 	.byte	0x03, 0x19
        /*0042*/ 	.short	0x0418


	//----- nvinfo : EIATTR_PARAM_CBANK
	.align		4
        /*0044*/ 	.byte	0x04, 0x0a
        /*0046*/ 	.short	(.L_236 - .L_235)
	.align		4
.L_235:
        /*0048*/ 	.word	index@(.nv.constant0._ZN7cutlass13device_kernelIN5flash19enable_sm80_to_sm89INS1_16FlashAttnFwdSm80INS1_25CollectiveMainloopFwdSm80ILi8ELi1ELb1EN4cute5tupleIJNS5_1CILi128EEES8_S8_EEELi128ENS_6half_tEfNS_4arch4Sm80ELb0ELb0ELb1ELb0ELb0ELb0ELb1ELb0EEENS1_21CollectiveEpilogueFwdIS9_NS6_IJNS7_ILi1EEESF_SF_EEESA_SC_Li256ELb0ELb1ELb0ELb0EEENS1_19SingleTileSchedulerILb0ELb0ELb1ELi128EEEEEEEEEvNT_6ParamsE)
        /*004c*/ 	.short	0x0380
        /*004e*/ 	.short	0x0418


	//----- nvinfo : EIATTR_SW_WAR
	.align		4
.L_236:
        /*0050*/ 	.byte	0x04, 0x36
        /*0052*/ 	.short	(.L_238 - .L_237)
.L_237:
        /*0054*/ 	.word	0x00000008
.L_238:


//--------------------- .nv.info._ZN7cutlass13device_kernelIN5flash19enable_sm80_to_sm89INS1_16FlashAttnFwdSm80INS1_25CollectiveMainloopFwdSm80ILi8ELi1ELb1EN4cute5tupleIJNS5_1CILi128EEES8_S8_EEELi128ENS_6half_tEfNS_4arch4Sm80ELb0ELb0ELb1ELb1ELb0ELb0ELb1ELb0EEENS1_21CollectiveEpilogueFwdIS9_NS6_IJNS7_ILi1EEESF_SF_EEESA_SC_Li256ELb1ELb1ELb0ELb0EEENS1_19SingleTileSchedulerILb1ELb0ELb1ELi128EEEEEEEEEvNT_6ParamsE --------------------------
	.section	.nv.info._ZN7cutlass13device_kernelIN5flash19enable_sm80_to_sm89INS1_16FlashAttnFwdSm80INS1_25CollectiveMainloopFwdSm80ILi8ELi1ELb1EN4cute5tupleIJNS5_1CILi128EEES8_S8_EEELi128ENS_6half_tEfNS_4arch4Sm80ELb0ELb0ELb1ELb1ELb0ELb0ELb1ELb0EEENS1_21CollectiveEpilogueFwdIS9_NS6_IJNS7_ILi1EEESF_SF_EEESA_SC_Li256ELb1ELb1ELb0ELb0EEENS1_19SingleTileSchedulerILb1ELb0ELb1ELi128EEEEEEEEEvNT_6ParamsE,"",@"SHT_CUDA_INFO"
	.sectionflags	@""
	.align	4


	//----- nvinfo : EIATTR_CUDA_API_VERSION
	.align		4
        /*0000*/ 	.byte	0x04, 0x37
        /*0002*/ 	.short	(.L_240 - .L_239)
.L_239:
        /*0004*/ 	.word	0x00000082


	//----- nvinfo : EIATTR_KPARAM_INFO
	.align		4
.L_240:
        /*0008*/ 	.byte	0x04, 0x17
        /*000a*/ 	.short	(.L_242 - .L_241)
.L_241:
        /*000c*/ 	.word	0x00000000
        /*0010*/ 	.short	0x0000
        /*0012*/ 	.short	0x0000
        /*0014*/ 	.byte	0x00, 0xf0, 0x61, 0x10


	//----- nvinfo : EIATTR_SPARSE_MMA_MASK
	.align		4
.L_242:
        /*0018*/ 	.byte	0x03, 0x50
        /*001a*/ 	.short	0x0000


	//----- nvinfo : EIATTR_MAXREG_COUNT
	.align		4
        /*001c*/ 	.byte	0x03, 0x1b
        /*001e*/ 	.short	0x00ff


	//----- nvinfo : EIATTR_MERCURY_ISA_VERSION
	.align		4
        /*0020*/ 	.byte	0x03, 0x5f
        /*0022*/ 	.short	0x0101


	//----- nvinfo : EIATTR_VRC_CTA_INIT_COUNT
	.align		4
        /*0024*/ 	.byte	0x02, 0x4a
	.zero		1
	.zero		1


	//----- nvinfo : EIATTR_EXIT_INSTR_OFFSETS
	.align		4
        /*0028*/ 	.byte	0x04, 0x1c
        /*002a*/ 	.short	(.L_244 - .L_243)


	//   ....[0]....
.L_243:
        /*002c*/ 	.word	0x00000010


	//----- nvinfo : EIATTR_MAX_THREADS
	.align		4
.L_244:
        /*0030*/ 	.byte	0x04, 0x05
        /*0032*/ 	.short	(.L_246 - .L_245)
.L_245:
        /*0034*/ 	.word	0x00000100
        /*0038*/ 	.word	0x00000001
        /*003c*/ 	.word	0x00000001


	//----- nvinfo : EIATTR_CBANK_PARAM_SIZE
	.align		4
.L_246:
        /*0040*/ 	.byte	0x03, 0x19
        /*0042*/ 	.short	0x0418


	//----- nvinfo : EIATTR_PARAM_CBANK
	.align		4
        /*0044*/ 	.byte	0x04, 0x0a
        /*0046*/ 	.short	(.L_248 - .L_247)
	.align		4
.L_247:
        /*0048*/ 	.word	index@(.nv.constant0._ZN7cutlass13device_kernelIN5flash19enable_sm80_to_sm89INS1_16FlashAttnFwdSm80INS1_25CollectiveMainloopFwdSm80ILi8ELi1ELb1EN4cute5tupleIJNS5_1CILi128EEES8_S8_EEELi128ENS_6half_tEfNS_4arch4Sm80ELb0ELb0ELb1ELb1ELb0ELb0ELb1ELb0EEENS1_21CollectiveEpilogueFwdIS9_NS6_IJNS7_ILi1EEESF_SF_EEESA_SC_Li256ELb1ELb1ELb0ELb0EEENS1_19SingleTileSchedulerILb1ELb0ELb1ELi128EEEEEEEEEvNT_6ParamsE)
        /*004c*/ 	.short	0x0380
        /*004e*/ 	.short	0x0418


	//----- nvinfo : EIATTR_SW_WAR
	.align		4
.L_248:
        /*0050*/ 	.byte	0x04, 0x36
        /*0052*/ 	.short	(.L_250 - .L_249)
.L_249:
        /*0054*/ 	.word	0x00000008
.L_250:


//--------------------- .nv.info._ZN7cutlass13device_kernelIN5flash19enable_sm80_to_sm89INS1_16FlashAttnFwdSm80INS1_25CollectiveMainloopFwdSm80ILi8ELi1ELb1EN4cute5tupleIJNS5_1CILi128EEES8_S8_EEELi128ENS_6half_tEfNS_4arch4Sm80ELb0ELb0ELb1ELb1ELb0ELb1ELb1ELb0EEENS1_21CollectiveEpilogueFwdIS9_NS6_IJNS7_ILi1EEESF_SF_EEESA_SC_Li256ELb1ELb1ELb0ELb0EEENS1_19SingleTileSchedulerILb1ELb0ELb1ELi128EEEEEEEEEvNT_6ParamsE --------------------------
	.section	.nv.info._ZN7cutlass13device_kernelIN5flash19enable_sm80_to_sm89INS1_16FlashAttnFwdSm80INS1_25CollectiveMainloopFwdSm80ILi8ELi1ELb1EN4cute5tupleIJNS5_1CILi128EEES8_S8_EEELi128ENS_6half_tEfNS_4arch4Sm80ELb0ELb0ELb1ELb1ELb0ELb1ELb1ELb0EEENS1_21CollectiveEpilogueFwdIS9_NS6_IJNS7_ILi1EEESF_SF_EEESA_SC_Li256ELb1ELb1ELb0ELb0EEENS1_19SingleTileSchedulerILb1ELb0ELb1ELi128EEEEEEEEEvNT_6ParamsE,"",@"SHT_CUDA_INFO"
	.sectionflags	@""
	.align	4


	//----- nvinfo : EIATTR_CUDA_API_VERSION
	.align		4
        /*0000*/ 	.byte	0x04, 0x37
        /*0002*/ 	.short	(.L_252 - .L_251)
.L_251:
        /*0004*/ 	.word	0x00000082


	//----- nvinfo : EIATTR_KPARAM_INFO
	.align		4
.L_252:
        /*0008*/ 	.byte	0x04, 0x17
        /*000a*/ 	.short	(.L_254 - .L_253)
.L_253:
        /*000c*/ 	.word	0x00000000
        /*0010*/ 	.short	0x0000
        /*0012*/ 	.short	0x0000
        /*0014*/ 	.byte	0x00, 0xf0, 0x61, 0x10


	//----- nvinfo : EIATTR_SPARSE_MMA_MASK
	.align		4
.L_254:
        /*0018*/ 	.byte	0x03, 0x50
        /*001a*/ 	.short	0x0000


	//----- nvinfo : EIATTR_MAXREG_COUNT
	.align		4
        /*001c*/ 	.byte	0x03, 0x1b
        /*001e*/ 	.short	0x00ff


	//----- nvinfo : EIATTR_MERCURY_ISA_VERSION
	.align		4
        /*0020*/ 	.byte	0x03, 0x5f
        /*0022*/ 	.short	0x0101


	//----- nvinfo : EIATTR_VRC_CTA_INIT_COUNT
	.align		4
        /*0024*/ 	.byte	0x02, 0x4a
	.zero		1
	.zero		1


	//----- nvinfo : EIATTR_EXIT_INSTR_OFFSETS
	.align		4
        /*0028*/ 	.byte	0x04, 0x1c
        /*002a*/ 	.short	(.L_256 - .L_255)


	//   ....[0]....
.L_255:
        /*002c*/ 	.word	0x00000010


	//----- nvinfo : EIATTR_MAX_THREADS
	.align		4
.L_256:
        /*0030*/ 	.byte	0x04, 0x05
        /*0032*/ 	.short	(.L_258 - .L_257)
.L_257:
        /*0034*/ 	.word	0x00000100
        /*0038*/ 	.word	0x00000001
        /*003c*/ 	.word	0x00000001


	//----- nvinfo : EIATTR_CBANK_PARAM_SIZE
	.align		4
.L_258:
        /*0040*/ 	.byte	0x03, 0x19
        /*0042*/ 	.short	0x0418


	//----- nvinfo : EIATTR_PARAM_CBANK
	.align		4
        /*0044*/ 	.byte	0x04, 0x0a
        /*0046*/ 	.short	(.L_260 - .L_259)
	.align		4
.L_259:
        /*0048*/ 	.word	index@(.nv.constant0._ZN7cutlass13device_kernelIN5flash19enable_sm80_to_sm89INS1_16FlashAttnFwdSm80INS1_25CollectiveMainloopFwdSm80ILi8ELi1ELb1EN4cute5tupleIJNS5_1CILi128EEES8_S8_EEELi128ENS_6half_tEfNS_4arch4Sm80ELb0ELb0ELb1ELb1ELb0ELb1ELb1ELb0EEENS1_21CollectiveEpilogueFwdIS9_NS6_IJNS7_ILi1EEESF_SF_EEESA_SC_Li256ELb1ELb1ELb0ELb0EEENS1_19SingleTileSchedulerILb1ELb0ELb1ELi128EEEEEEEEEvNT_6ParamsE)
        /*004c*/ 	.short	0x0380
        /*004e*/ 	.short	0x0418


	//----- nvinfo : EIATTR_SW_WAR
	.align		4
.L_260:
        /*0050*/ 	.byte	0x04, 0x36
        /*0052*/ 	.short	(.L_262 - .L_261)
.L_261:
        /*0054*/ 	.word	0x00000008
.L_262:


//--------------------- .nv.info._ZN7cutlass13device_kernelIN5flash19enable_sm80_to_sm89INS1_16FlashAttnFwdSm80INS1_25CollectiveMainloopFwdSm80ILi8ELi1ELb1EN4cute5tupleIJNS5_1CILi128EEENS7_ILi96EEES8_EEELi128ENS_6half_tEfNS_4arch4Sm80ELb0ELb1ELb1ELb0ELb0ELb0ELb1ELb0EEENS1_21CollectiveEpilogueFwdINS6_IJS8_S8_S9_EEENS6_IJNS7_ILi1EEESH_SH_EEESB_SD_Li256ELb0ELb1ELb0ELb0EEENS1_19SingleTileSchedulerILb0ELb0ELb1ELi128EEEEEEEEEvNT_6ParamsE --------------------------
	.section	.nv.info._ZN7cutlass13device_kernelIN5flash19enable_sm80_to_sm89INS1_16FlashAttnFwdSm80INS1_25CollectiveMainloopFwdSm80ILi8ELi1ELb1EN4cute5tupleIJNS5_1CILi128EEENS7_ILi96EEES8_EEELi128ENS_6half_tEfNS_4arch4Sm80ELb0ELb1ELb1ELb0ELb0ELb0ELb1ELb0EEENS1_21CollectiveEpilogueFwdINS6_IJS8_S8_S9_EEENS6_IJNS7_ILi1EEESH_SH_EEESB_SD_Li256ELb0ELb1ELb0ELb0EEENS1_19SingleTileSchedulerILb0ELb0ELb1ELi128EEEEEEEEEvNT_6ParamsE,"",@"SHT_CUDA_INFO"
	.sectionflags	@""
	.align	4


	//----- nvinfo : EIATTR_CUDA_API_VERSION
	.align		4
        /*0000*/ 	.byte	0x04, 0x37
        /*0002*/ 	.short	(.L_264 - .L_263)
.L_263:
        /*0004*/ 	.word	0x00000082


	//----- nvinfo : EIATTR_KPARAM_INFO
	.align		4
.L_264:
        /*0008*/ 	.byte	0x04, 0x17
        /*000a*/ 	.short	(.L_266 - .L_265)
.L_265:
        /*000c*/ 	.word	0x00000000
        /*0010*/ 	.short	0x0000
        /*0012*/ 	.short	0x0000
        /*0014*/ 	.byte	0x00, 0xf0, 0x61, 0x10


	//----- nvinfo : EIATTR_SPARSE_MMA_MASK
	.align		4
.L_266:
        /*0018*/ 	.byte	0x03, 0x50
        /*001a*/ 	.short	0x0000


	//----- nvinfo : EIATTR_MAXREG_COUNT
	.align		4
        /*001c*/ 	.byte	0x03, 0x1b
        /*001e*/ 	.short	0x00ff


	//----- nvinfo : EIATTR_MERCURY_ISA_VERSION
	.align		4
        /*0020*/ 	.byte	0x03, 0x5f
        /*0022*/ 	.short	0x0101


	//----- nvinfo : EIATTR_VRC_CTA_INIT_COUNT
	.align		4
        /*0024*/ 	.byte	0x02, 0x4a
	.zero		1
	.zero		1


	//----- nvinfo : EIATTR_EXIT_INSTR_OFFSETS
	.align		4
        /*0028*/ 	.byte	0x04, 0x1c
        /*002a*/ 	.short	(.L_268 - .L_267)


	//   ....[0]....
.L_267:
        /*002c*/ 	.word	0x00000010


	//----- nvinfo : EIATTR_MAX_THREADS
	.align		4
.L_268:
        /*0030*/ 	.byte	0x04, 0x05
        /*0032*/ 	.short	(.L_270 - .L_269)
.L_269:
        /*0034*/ 	.word	0x00000100
        /*0038*/ 	.word	0x00000001
        /*003c*/ 	.word	0x00000001


	//----- nvinfo : EIATTR_CBANK_PARAM_SIZE
	.align		4
.L_270:
        /*0040*/ 	.byte	0x03, 0x19
        /*0042*/ 	.short	0x0418


	//----- nvinfo : EIATTR_PARAM_CBANK
	.align		4
        /*0044*/ 	.byte	0x04, 0x0a
        /*0046*/ 	.short	(.L_272 - .L_271)
	.align		4
.L_271:
        /*0048*/ 	.word	index@(.nv.constant0._ZN7cutlass13device_kernelIN5flash19enable_sm80_to_sm89INS1_16FlashAttnFwdSm80INS1_25CollectiveMainloopFwdSm80ILi8ELi1ELb1EN4cute5tupleIJNS5_1CILi128EEENS7_ILi96EEES8_EEELi128ENS_6half_tEfNS_4arch4Sm80ELb0ELb1ELb1ELb0ELb0ELb0ELb1ELb0EEENS1_21CollectiveEpilogueFwdINS6_IJS8_S8_S9_EEENS6_IJNS7_ILi1EEESH_SH_EEESB_SD_Li256ELb0ELb1ELb0ELb0EEENS1_19SingleTileSchedulerILb0ELb0ELb1ELi128EEEEEEEEEvNT_6ParamsE)
        /*004c*/ 	.short	0x0380
        /*004e*/ 	.short	0x0418


	//----- nvinfo : EIATTR_SW_WAR
	.align		4
.L_272:
        /*0050*/ 	.byte	0x04, 0x36
        /*0052*/ 	.short	(.L_274 - .L_273)
.L_273:
        /*0054*/ 	.word	0x00000008
.L_274:


//--------------------- .nv.info._ZN7cutlass13device_kernelIN5flash19enable_sm80_to_sm89INS1_16FlashAttnFwdSm80INS1_25CollectiveMainloopFwdSm80ILi8ELi1ELb1EN4cute5tupleIJNS5_1CILi128EEENS7_ILi96EEES8_EEELi128ENS_6half_tEfNS_4arch4Sm80ELb0ELb1ELb1ELb1ELb0ELb0ELb1ELb0EEENS1_21CollectiveEpilogueFwdINS6_IJS8_S8_S9_EEENS6_IJNS7_ILi1EEESH_SH_EEESB_SD_Li256ELb1ELb1ELb0ELb0EEENS1_19SingleTileSchedulerILb1ELb0ELb1ELi128EEEEEEEEEvNT_6ParamsE --------------------------
	.section	.nv.info._ZN7cutlass13device_kernelIN5flash19enable_sm80_to_sm89INS1_16FlashAttnFwdSm80INS1_25CollectiveMainloopFwdSm80ILi8ELi1ELb1EN4cute5tupleIJNS5_1CILi128EEENS7_ILi96EEES8_EEELi128ENS_6half_tEfNS_4arch4Sm80ELb0ELb1ELb1ELb1ELb0ELb0ELb1ELb0EEENS1_21CollectiveEpilogueFwdINS6_IJS8_S8_S9_EEENS6_IJNS7_ILi1EEESH_SH_EEESB_SD_Li256ELb1ELb1ELb0ELb0EEENS1_19SingleTileSchedulerILb1ELb0ELb1ELi128EEEEEEEEEvNT_6ParamsE,"",@"SHT_CUDA_INFO"
	.sectionflags	@""
	.align	4


	//----- nvinfo : EIATTR_CUDA_API_VERSION
	.align		4
        /*0000*/ 	.byte	0x04, 0x37
        /*0002*/ 	.short	(.L_276 - .L_275)
.L_275:
        /*0004*/ 	.word	0x00000082


	//----- nvinfo : EIATTR_KPARAM_INFO
	.align		4
.L_276:
        /*0008*/ 	.byte	0x04, 0x17
        /*000a*/ 	.short	(.L_278 - .L_277)
.L_277:
        /*000c*/ 	.word	0x00000000
        /*0010*/ 	.short	0x0000
        /*0012*/ 	.short	0x0000
        /*0014*/ 	.byte	0x00, 0xf0, 0x61, 0x10


	//----- nvinfo : EIATTR_SPARSE_MMA_MASK
	.align		4
.L_278:
        /*0018*/ 	.byte	0x03, 0x50
        /*001a*/ 	.short	0x0000


	//----- nvinfo : EIATTR_MAXREG_COUNT
	.align		4
        /*001c*/ 	.byte	0x03, 0x1b
        /*001e*/ 	.short	0x00ff


	//----- nvinfo : EIATTR_MERCURY_ISA_VERSION
	.align		4
        /*0020*/ 	.byte	0x03, 0x5f
        /*0022*/ 	.short	0x0101


	//----- nvinfo : EIATTR_VRC_CTA_INIT_COUNT
	.align		4
        /*0024*/ 	.byte	0x02, 0x4a
	.zero		1
	.zero		1


	//----- nvinfo : EIATTR_EXIT_INSTR_OFFSETS
	.align		4
        /*0028*/ 	.byte	0x04, 0x1c
        /*002a*/ 	.short	(.L_280 - .L_279)


	//   ....[0]....
.L_279:
        /*002c*/ 	.word	0x00000010


	//----- nvinfo : EIATTR_MAX_THREADS
	.align		4
.L_280:
        /*0030*/ 	.byte	0x04, 0x05
        /*0032*/ 	.short	(.L_282 - .L_281)
.L_281:
        /*0034*/ 	.word	0x00000100
        /*0038*/ 	.word	0x00000001
        /*003c*/ 	.word	0x00000001


	//----- nvinfo : EIATTR_CBANK_PARAM_SIZE
	.align		4
.L_282:
        /*0040*/ 	.byte	0x03, 0x19
        /*0042*/ 	.short	0x0418


	//----- nvinfo : EIATTR_PARAM_CBANK
	.align		4
        /*0044*/ 	.byte	0x04, 0x0a
        /*0046*/ 	.short	(.L_284 - .L_283)
	.align		4
.L_283:
        /*0048*/ 	.word	index@(.nv.constant0._ZN7cutlass13device_kernelIN5flash19enable_sm80_to_sm89INS1_16FlashAttnFwdSm80INS1_25CollectiveMainloopFwdSm80ILi8ELi1ELb1EN4cute5tupleIJNS5_1CILi128EEENS7_ILi96EEES8_EEELi128ENS_6half_tEfNS_4arch4Sm80ELb0ELb1ELb1ELb1ELb0ELb0ELb1ELb0EEENS1_21CollectiveEpilogueFwdINS6_IJS8_S8_S9_EEENS6_IJNS7_ILi1EEESH_SH_EEESB_SD_Li256ELb1ELb1ELb0ELb0EEENS1_19SingleTileSchedulerILb1ELb0ELb1ELi128EEEEEEEEEvNT_6ParamsE)
        /*004c*/ 	.short	0x0380
        /*004e*/ 	.short	0x0418


	//----- nvinfo : EIATTR_SW_WAR
	.align		4
.L_284:
        /*0050*/ 	.byte	0x04, 0x36
        /*0052*/ 	.short	(.L_286 - .L_285)
.L_285:
        /*0054*/ 	.word	0x00000008
.L_286:


//--------------------- .nv.info._ZN7cutlass13device_kernelIN5flash19enable_sm80_to_sm89INS1_16FlashAttnFwdSm80INS1_25CollectiveMainloopFwdSm80ILi8ELi1ELb1EN4cute5tupleIJNS5_1CILi128EEENS7_ILi96EEES8_EEELi128ENS_6half_tEfNS_4arch4Sm80ELb0ELb1ELb1ELb1ELb0ELb1ELb1ELb0EEENS1_21CollectiveEpilogueFwdINS6_IJS8_S8_S9_EEENS6_IJNS7_ILi1EEESH_SH_EEESB_SD_Li256ELb1ELb1ELb0ELb0EEENS1_19SingleTileSchedulerILb1ELb0ELb1ELi128EEEEEEEEEvNT_6ParamsE --------------------------
	.section	.nv.info._ZN7cutlass13device_kernelIN5flash19enable_sm80_to_sm89INS1_16FlashAttnFwdSm80INS1_25CollectiveMainloopFwdSm80ILi8ELi1ELb1EN4cute5tupleIJNS5_1CILi128EEENS7_ILi96EEES8_EEELi128ENS_6half_tEfNS_4arch4Sm80ELb0ELb1ELb1ELb1ELb0ELb1ELb1ELb0EEENS1_21CollectiveEpilogueFwdINS6_IJS8_S8_S9_EEENS6_IJNS7_ILi1EEESH_SH_EEESB_SD_Li256ELb1ELb1ELb0ELb0EEENS1_19SingleTileSchedulerILb1ELb0ELb1ELi128EEEEEEEEEvNT_6ParamsE,"",@"SHT_CUDA_INFO"
	.sectionflags	@""
	.align	4


	//----- nvinfo : EIATTR_CUDA_API_VERSION
	.align		4
        /*0000*/ 	.byte	0x04, 0x37
        /*0002*/ 	.short	(.L_288 - .L_287)
.L_287:
        /*0004*/ 	.word	0x00000082


	//----- nvinfo : EIATTR_KPARAM_INFO
	.align		4
.L_288:
        /*0008*/ 	.byte	0x04, 0x17
        /*000a*/ 	.short	(.L_290 - .L_289)
.L_289:
        /*000c*/ 	.word	0x00000000
        /*0010*/ 	.short	0x0000
        /*0012*/ 	.short	0x0000
        /*0014*/ 	.byte	0x00, 0xf0, 0x61, 0x10


	//----- nvinfo : EIATTR_SPARSE_MMA_MASK
	.align		4
.L_290:
        /*0018*/ 	.byte	0x03, 0x50
        /*001a*/ 	.short	0x0000


	//----- nvinfo : EIATTR_MAXREG_COUNT
	.align		4
        /*001c*/ 	.byte	0x03, 0x1b
        /*001e*/ 	.short	0x00ff


	//----- nvinfo : EIATTR_MERCURY_ISA_VERSION
	.align		4
        /*0020*/ 	.byte	0x03, 0x5f
        /*0022*/ 	.short	0x0101


	//----- nvinfo : EIATTR_VRC_CTA_INIT_COUNT
	.align		4
        /*0024*/ 	.byte	0x02, 0x4a
	.zero		1
	.zero		1


	//----- nvinfo : EIATTR_EXIT_INSTR_OFFSETS
	.align		4
        /*0028*/ 	.byte	0x04, 0x1c
        /*002a*/ 	.short	(.L_292 - .L_291)


	//   ....[0]....
.L_291:
        /*002c*/ 	.word	0x00000010


	//----- nvinfo : EIATTR_MAX_THREADS
	.align		4
.L_292:
        /*0030*/ 	.byte	0x04, 0x05
        /*0032*/ 	.short	(.L_294 - .L_293)
.L_293:
        /*0034*/ 	.word	0x00000100
        /*0038*/ 	.word	0x00000001
        /*003c*/ 	.word	0x00000001


	//----- nvinfo : EIATTR_CBANK_PARAM_SIZE
	.align		4
.L_294:
        /*0040*/ 	.byte	0x03, 0x19
        /*0042*/ 	.short	0x0418


	//----- nvinfo : EIATTR_PARAM_CBANK
	.align		4
        /*0044*/ 	.byte	0x04, 0x0a
        /*0046*/ 	.short	(.L_296 - .L_295)
	.align		4
.L_295:
        /*0048*/ 	.word	index@(.nv.constant0._ZN7cutlass13device_kernelIN5flash19enable_sm80_to_sm89INS1_16FlashAttnFwdSm80INS1_25CollectiveMainloopFwdSm80ILi8ELi1ELb1EN4cute5tupleIJNS5_1CILi128EEENS7_ILi96EEES8_EEELi128ENS_6half_tEfNS_4arch4Sm80ELb0ELb1ELb1ELb1ELb0ELb1ELb1ELb0EEENS1_21CollectiveEpilogueFwdINS6_IJS8_S8_S9_EEENS6_IJNS7_ILi1EEESH_SH_EEESB_SD_Li256ELb1ELb1ELb0ELb0EEENS1_19SingleTileSchedulerILb1ELb0ELb1ELi128EEEEEEEEEvNT_6ParamsE)
        /*004c*/ 	.short	0x0380
        /*004e*/ 	.short	0x0418


	//----- nvinfo : EIATTR_SW_WAR
	.align		4
.L_296:
        /*0050*/ 	.byte	0x04, 0x36
        /*0052*/ 	.short	(.L_298 - .L_297)
.L_297:
        /*0054*/ 	.word	0x00000008
.L_298:


//--------------------- .nv.info._ZN7cutlass13device_kernelIN5flash19enable_sm80_to_sm89INS1_16FlashAttnFwdSm80INS1_25CollectiveMainloopFwdSm80ILi8ELi1ELb1EN4cute5tupleIJNS5_1CILi128EEES8_S8_EEELi128ENS_6half_tEfNS_4arch4Sm80ELb1ELb0ELb1ELb0ELb0ELb0ELb1ELb0EEENS1_21CollectiveEpilogueFwdIS9_NS6_IJNS7_ILi1EEESF_SF_EEESA_SC_Li256ELb0ELb1ELb0ELb0EEENS1_30DynamicPersistentTileSchedulerILi256ELi256ELb0ELb1ELb0EEEEEEEEEvNT_6ParamsE --------------------------
	.section	.nv.info._ZN7cutlass13device_kernelIN5flash19enable_sm80_to_sm89INS1_16FlashAttnFwdSm80INS1_25CollectiveMainloopFwdSm80ILi8ELi1ELb1EN4cute5tupleIJNS5_1CILi128EEES8_S8_EEELi128ENS_6half_tEfNS_4arch4Sm80ELb1ELb0ELb1ELb0ELb0ELb0ELb1ELb0EEENS1_21CollectiveEpilogueFwdIS9_NS6_IJNS7_ILi1EEESF_SF_EEESA_SC_Li256ELb0ELb1ELb0ELb0EEENS1_30DynamicPersistentTileSchedulerILi256ELi256ELb0ELb1ELb0EEEEEEEEEvNT_6ParamsE,"",@"SHT_CUDA_INFO"
	.sectionflags	@""
	.align	4


	//----- nvinfo : EIATTR_CUDA_API_VERSION
	.align		4
        /*0000*/ 	.byte	0x04, 0x37
        /*0002*/ 	.short	(.L_300 - .L_299)
.L_299:
        /*0004*/ 	.word	0x00000082


	//----- nvinfo : EIATTR_KPARAM_INFO
	.align		4
.L_300:
        /*0008*/ 	.byte	0x04, 0x17
        /*000a*/ 	.short	(.L_302 - .L_301)
.L_301:
        /*000c*/ 	.word	0x00000000
        /*0010*/ 	.short	0x0000
        /*0012*/ 	.short	0x0000
        /*0014*/ 	.byte	0x00, 0xf0, 0xa1, 0x10


	//----- nvinfo : EIATTR_SPARSE_MMA_MASK
	.align		4
.L_302:
        /*0018*/ 	.byte	0x03, 0x50
        /*001a*/ 	.short	0x0000


	//----- nvinfo : EIATTR_MAXREG_COUNT
	.align		4
        /*001c*/ 	.byte	0x03, 0x1b
        /*001e*/ 	.short	0x00ff


	//----- nvinfo : EIATTR_MERCURY_ISA_VERSION
	.align		4
        /*0020*/ 	.byte	0x03, 0x5f
        /*0022*/ 	.short	0x0101


	//----- nvinfo : EIATTR_VRC_CTA_INIT_COUNT
	.align		4
        /*0024*/ 	.byte	0x02, 0x4a
	.zero		1
	.zero		1


	//----- nvinfo : EIATTR_EXIT_INSTR_OFFSETS
	.align		4
        /*0028*/ 	.byte	0x04, 0x1c
        /*002a*/ 	.short	(.L_304 - .L_303)


	//   ....[0]....
.L_303:
        /*002c*/ 	.word	0x00000010


	//----- nvinfo : EIATTR_MAX_THREADS
	.align		4
.L_304:
        /*0030*/ 	.byte	0x04, 0x05
        /*0032*/ 	.short	(.L_306 - .L_305)
.L_305:
        /*0034*/ 	.word	0x00000100
        /*0038*/ 	.word	0x00000001
        /*003c*/ 	.word	0x00000001


	//----- nvinfo : EIATTR_CBANK_PARAM_SIZE
	.align		4
.L_306:
        /*0040*/ 	.byte	0x03, 0x19
        /*0042*/ 	.short	0x0428


	//----- nvinfo : EIATTR_PARAM_CBANK
	.align		4
        /*0044*/ 	.byte	0x04, 0x0a
        /*0046*/ 	.short	(.L_308 - .L_307)
	.align		4
.L_307:
        /*0048*/ 	.word	index@(.nv.constant0._ZN7cutlass13device_kernelIN5flash19enable_sm80_to_sm89INS1_16FlashAttnFwdSm80INS1_25CollectiveMainloopFwdSm80ILi8ELi1ELb1EN4cute5tupleIJNS5_1CILi128EEES8_S8_EEELi128ENS_6half_tEfNS_4arch4Sm80ELb1ELb0ELb1ELb0ELb0ELb0ELb1ELb0EEENS1_21CollectiveEpilogueFwdIS9_NS6_IJNS7_ILi1EEESF_SF_EEESA_SC_Li256ELb0ELb1ELb0ELb0EEENS1_30DynamicPersistentTileSchedulerILi256ELi256ELb0ELb1ELb0EEEEEEEEEvNT_6ParamsE)
        /*004c*/ 	.short	0x0380
        /*004e*/ 	.short	0x0428


	//----- nvinfo : EIATTR_SW_WAR
	.align		4
.L_308:
        /*0050*/ 	.byte	0x04, 0x36
        /*0052*/ 	.short	(.L_310 - .L_309)
.L_309:
        /*0054*/ 	.word	0x00000008
.L_310:


//--------------------- .nv.info._ZN7cutlass13device_kernelIN5flash19enable_sm80_to_sm89INS1_16FlashAttnFwdSm80INS1_25CollectiveMainloopFwdSm80ILi8ELi1ELb1EN4cute5tupleIJNS5_1CILi128EEES8_S8_EEELi128ENS_6half_tEfNS_4arch4Sm80ELb1ELb0ELb1ELb1ELb0ELb0ELb1ELb0EEENS1_21CollectiveEpilogueFwdIS9_NS6_IJNS7_ILi1EEESF_SF_EEESA_SC_Li256ELb1ELb1ELb0ELb0EEENS1_19SingleTileSchedulerILb1ELb0ELb1ELi128EEEEEEEEEvNT_6ParamsE --------------------------
	.section	.nv.info._ZN7cutlass13device_kernelIN5flash19enable_sm80_to_sm89INS1_16FlashAttnFwdSm80INS1_25CollectiveMainloopFwdSm80ILi8ELi1ELb1EN4cute5tupleIJNS5_1CILi128EEES8_S8_EEELi128ENS_6half_tEfNS_4arch4Sm80ELb1ELb0ELb1ELb1ELb0ELb0ELb1ELb0EEENS1_21CollectiveEpilogueFwdIS9_NS6_IJNS7_ILi1EEESF_SF_EEESA_SC_Li256ELb1ELb1ELb0ELb0EEENS1_19SingleTileSchedulerILb1ELb0ELb1ELi128EEEEEEEEEvNT_6ParamsE,"",@"SHT_CUDA_INFO"
	.sectionflags	@""
	.align	4


	//----- nvinfo : EIATTR_CUDA_API_VERSION
	.align		4
        /*0000*/ 	.byte	0x04, 0x37
        /*0002*/ 	.short	(.L_312 - .L_311)
.L_311:
        /*0004*/ 	.word	0x00000082


	//----- nvinfo : EIATTR_KPARAM_INFO
	.align		4
.L_312:
        /*0008*/ 	.byte	0x04, 0x17
        /*000a*/ 	.short	(.L_314 - .L_313)
.L_313:
        /*000c*/ 	.word	0x00000000
        /*0010*/ 	.short	0x0000
        /*0012*/ 	.short	0x0000
        /*0014*/ 	.byte	0x00, 0xf0, 0x61, 0x10


	//----- nvinfo : EIATTR_SPARSE_MMA_MASK
	.align		4
.L_314:
        /*0018*/ 	.byte	0x03, 0x50
        /*001a*/ 	.short	0x0000


	//----- nvinfo : EIATTR_MAXREG_COUNT
	.align		4
        /*001c*/ 	.byte	0x03, 0x1b
        /*001e*/ 	.short	0x00ff


	//----- nvinfo : EIATTR_MERCURY_ISA_VERSION
	.align		4
        /*0020*/ 	.byte	0x03, 0x5f
        /*0022*/ 	.short	0x0101


	//----- nvinfo : EIATTR_VRC_CTA_INIT_COUNT
	.align		4
        /*0024*/ 	.byte	0x02, 0x4a
	.zero		1
	.zero		1


	//----- nvinfo : EIATTR_EXIT_INSTR_OFFSETS
	.align		4
        /*0028*/ 	.byte	0x04, 0x1c
        /*002a*/ 	.short	(.L_316 - .L_315)


	//   ....[0]....
.L_315:
        /*002c*/ 	.word	0x00000010


	//----- nvinfo : EIATTR_MAX_THREADS
	.align		4
.L_316:
        /*0030*/ 	.byte	0x04, 0x05
        /*0032*/ 	.short	(.L_318 - .L_317)
.L_317:
        /*0034*/ 	.word	0x00000100
        /*0038*/ 	.word	0x00000001
        /*003c*/ 	.word	0x00000001


	//----- nvinfo : EIATTR_CBANK_PARAM_SIZE
	.align		4
.L_318:
        /*0040*/ 	.byte	0x03, 0x19
        /*0042*/ 	.short	0x0418


	//----- nvinfo : EIATTR_PARAM_CBANK
	.align		4
        /*0044*/ 	.byte	0x04, 0x0a
        /*0046*/ 	.short	(.L_320 - .L_319)
	.align		4
.L_319:
        /*0048*/ 	.word	index@(.nv.constant0._ZN7cutlass13device_kernelIN5flash19enable_sm80_to_sm89INS1_16FlashAttnFwdSm80INS1_25CollectiveMainloopFwdSm80ILi8ELi1ELb1EN4cute5tupleIJNS5_1CILi128EEES8_S8_EEELi128ENS_6half_tEfNS_4arch4Sm80ELb1ELb0ELb1ELb1ELb0ELb0ELb1ELb0EEENS1_21CollectiveEpilogueFwdIS9_NS6_IJNS7_ILi1EEESF_SF_EEESA_SC_Li256ELb1ELb1ELb0ELb0EEENS1_19SingleTileSchedulerILb1ELb0ELb1ELi128EEEEEEEEEvNT_6ParamsE)
        /*004c*/ 	.short	0x0380
        /*004e*/ 	.short	0x0418


	//----- nvinfo : EIATTR_SW_WAR
	.align		4
.L_320:
        /*0050*/ 	.byte	0x04, 0x36
        /*0052*/ 	.short	(.L_322 - .L_321)
.L_321:
        /*0054*/ 	.word	0x00000008
.L_322:


//--------------------- .nv.info._ZN7cutlass13device_kernelIN5flash19enable_sm80_to_sm89INS1_16FlashAttnFwdSm80INS1_25CollectiveMainloopFwdSm80ILi8ELi1ELb1EN4cute5tupleIJNS5_1CILi128EEES8_S8_EEELi128ENS_6half_tEfNS_4arch4Sm80ELb1ELb0ELb1ELb1ELb0ELb1ELb1ELb0EEENS1_21CollectiveEpilogueFwdIS9_NS6_IJNS7_ILi1EEESF_SF_EEESA_SC_Li256ELb1ELb1ELb0ELb0EEENS1_19SingleTileSchedulerILb1ELb0ELb1ELi128EEEEEEEEEvNT_6ParamsE --------------------------
	.section	.nv.info._ZN7cutlass13device_kernelIN5flash19enable_sm80_to_sm89INS1_16FlashAttnFwdSm80INS1_25CollectiveMainloopFwdSm80ILi8ELi1ELb1EN4cute5tupleIJNS5_1CILi128EEES8_S8_EEELi128ENS_6half_tEfNS_4arch4Sm80ELb1ELb0ELb1ELb1ELb0ELb1ELb1ELb0EEENS1_21CollectiveEpilogueFwdIS9_NS6_IJNS7_ILi1EEESF_SF_EEESA_SC_Li256ELb1ELb1ELb0ELb0EEENS1_19SingleTileSchedulerILb1ELb0ELb1ELi128EEEEEEEEEvNT_6ParamsE,"",@"SHT_CUDA_INFO"
	.sectionflags	@""
	.align	4


	//----- nvinfo : EIATTR_CUDA_API_VERSION
	.align		4
        /*0000*/ 	.byte	0x04, 0x37
        /*0002*/ 	.short	(.L_324 - .L_323)
.L_323:
        /*0004*/ 	.word	0x00000082


	//----- nvinfo : EIATTR_KPARAM_INFO
	.align		4
.L_324:
        /*0008*/ 	.byte	0x04, 0x17
        /*000a*/ 	.short	(.L_326 - .L_325)
.L_325:
        /*000c*/ 	.word	0x00000000
        /*0010*/ 	.short	0x0000
        /*0012*/ 	.short	0x0000
        /*0014*/ 	.byte	0x00, 0xf0, 0x61, 0x10


	//----- nvinfo : EIATTR_SPARSE_MMA_MASK
	.align		4
.L_326:
        /*0018*/ 	.byte	0x03, 0x50
        /*001a*/ 	.short	0x0000


	//----- nvinfo : EIATTR_MAXREG_COUNT
	.align		4
        /*001c*/ 	.byte	0x03, 0x1b
        /*001e*/ 	.short	0x00ff


	//----- nvinfo : EIATTR_MERCURY_ISA_VERSION
	.align		4
        /*0020*/ 	.byte	0x03, 0x5f
        /*0022*/ 	.short	0x0101


	//----- nvinfo : EIATTR_VRC_CTA_INIT_COUNT
	.align		4
        /*0024*/ 	.byte	0x02, 0x4a
	.zero		1
	.zero		1


	//----- nvinfo : EIATTR_EXIT_INSTR_OFFSETS
	.align		4
        /*0028*/ 	.byte	0x04, 0x1c
        /*002a*/ 	.short	(.L_328 - .L_327)


	//   ....[0]....
.L_327:
        /*002c*/ 	.word	0x00000010


	//----- nvinfo : EIATTR_MAX_THREADS
	.align		4
.L_328:
        /*0030*/ 	.byte	0x04, 0x05
        /*0032*/ 	.short	(.L_330 - .L_329)
.L_329:
        /*0034*/ 	.word	0x00000100
        /*0038*/ 	.word	0x00000001
        /*003c*/ 	.word	0x00000001


	//----- nvinfo : EIATTR_CBANK_PARAM_SIZE
	.align		4
.L_330:
        /*0040*/ 	.byte	0x03, 0x19
        /*0042*/ 	.short	0x0418


	//----- nvinfo : EIATTR_PARAM_CBANK
	.align		4
        /*0044*/ 	.byte	0x04, 0x0a
        /*0046*/ 	.short	(.L_332 - .L_331)
	.align		4
.L_331:
        /*0048*/ 	.word	index@(.nv.constant0._ZN7cutlass13device_kernelIN5flash19enable_sm80_to_sm89INS1_16FlashAttnFwdSm80INS1_25CollectiveMainloopFwdSm80ILi8ELi1ELb1EN4cute5tupleIJNS5_1CILi128EEES8_S8_EEELi128ENS_6half_tEfNS_4arch4Sm80ELb1ELb0ELb1ELb1ELb0ELb1ELb1ELb0EEENS1_21CollectiveEpilogueFwdIS9_NS6_IJNS7_ILi1EEESF_SF_EEESA_SC_Li256ELb1ELb1ELb0ELb0EEENS1_19SingleTileSchedulerILb1ELb0ELb1ELi128EEEEEEEEEvNT_6ParamsE)
        /*004c*/ 	.short	0x0380
        /*004e*/ 	.short	0x0418


	//----- nvinfo : EIATTR_SW_WAR
	.align		4
.L_332:
        /*0050*/ 	.byte	0x04, 0x36
        /*0052*/ 	.short	(.L_334 - .L_333)
.L_333:
        /*0054*/ 	.word	0x00000008
.L_334:


//--------------------- .nv.info._ZN7cutlass13device_kernelIN5flash19enable_sm80_to_sm89INS1_16FlashAttnFwdSm80INS1_25CollectiveMainloopFwdSm80ILi4ELi1ELb0EN4cute5tupleIJNS5_1CILi128EEENS7_ILi64EEES8_EEELi128ENS_6half_tEfNS_4arch4Sm80ELb0ELb0ELb1ELb0ELb0ELb0ELb1ELb0EEENS1_21CollectiveEpilogueFwdINS6_IJS8_S8_S9_EEENS6_IJNS7_ILi1EEESH_SH_EEESB_SD_Li128ELb0ELb1ELb0ELb0EEENS1_19SingleTileSchedulerILb0ELb0ELb1ELi128EEEEEEEEEvNT_6ParamsE --------------------------
	.section	.nv.info._ZN7cutlass13device_kernelIN5flash19enable_sm80_to_sm89INS1_16FlashAttnFwdSm80INS1_25CollectiveMainloopFwdSm80ILi4ELi1ELb0EN4cute5tupleIJNS5_1CILi128EEENS7_ILi64EEES8_EEELi128ENS_6half_tEfNS_4arch4Sm80ELb0ELb0ELb1ELb0ELb0ELb0ELb1ELb0EEENS1_21CollectiveEpilogueFwdINS6_IJS8_S8_S9_EEENS6_IJNS7_ILi1EEESH_SH_EEESB_SD_Li128ELb0ELb1ELb0ELb0EEENS1_19SingleTileSchedulerILb0ELb0ELb1ELi128EEEEEEEEEvNT_6ParamsE,"",@"SHT_CUDA_INFO"
	.sectionflags	@""
	.align	4


	//----- nvinfo : EIATTR_CUDA_API_VERSION
	.align		4
        /*0000*/ 	.byte	0x04, 0x37
        /*0002*/ 	.short	(.L_336 - .L_335)
.L_335:
        /*0004*/ 	.word	0x00000082


	//----- nvinfo : EIATTR_KPARAM_INFO
	.align		4
.L_336:
        /*0008*/ 	.byte	0x04, 0x17
        /*000a*/ 	.short	(.L_338 - .L_337)
.L_337:
        /*000c*/ 	.word	0x00000000
        /*0010*/ 	.short	0x0000
        /*0012*/ 	.short	0x0000
        /*0014*/ 	.byte	0x00, 0xf0, 0x61, 0x10


	//----- nvinfo : EIATTR_SPARSE_MMA_MASK
	.align		4
.L_338:
        /*0018*/ 	.byte	0x03, 0x50
        /*001a*/ 	.short	0x0000


	//----- nvinfo : EIATTR_MAXREG_COUNT
	.align		4
        /*001c*/ 	.byte	0x03, 0x1b
        /*001e*/ 	.short	0x00ff


	//----- nvinfo : EIATTR_MERCURY_ISA_VERSION
	.align		4
        /*0020*/ 	.byte	0x03, 0x5f
        /*0022*/ 	.short	0x0101


	//----- nvinfo : EIATTR_VRC_CTA_INIT_COUNT
	.align		4
        /*0024*/ 	.byte	0x02, 0x4a
	.zero		1
	.zero		1


	//----- nvinfo : EIATTR_EXIT_INSTR_OFFSETS
	.align		4
        /*0028*/ 	.byte	0x04, 0x1c
        /*002a*/ 	.short	(.L_340 - .L_339)


	//   ....[0]....
.L_339:
        /*002c*/ 	.word	0x00000010


	//----- nvinfo : EIATTR_MAX_THREADS
	.align		4
.L_340:
        /*0030*/ 	.byte	0x04, 0x05
        /*0032*/ 	.short	(.L_342 - .L_341)
.L_341:
        /*0034*/ 	.word	0x00000080
        /*0038*/ 	.word	0x00000001
        /*003c*/ 	.word	0x00000001


	//----- nvinfo : EIATTR_CBANK_PARAM_SIZE
	.align		4
.L_342:
        /*0040*/ 	.byte	0x03, 0x19
        /*0042*/ 	.short	0x0418


	//----- nvinfo : EIATTR_PARAM_CBANK
	.align		4
        /*0044*/ 	.byte	0x04, 0x0a
        /*0046*/ 	.short	(.L_344 - .L_343)
	.align		4
.L_343:
        /*0048*/ 	.word	index@(.nv.constant0._ZN7cutlass13device_kernelIN5flash19enable_sm80_to_sm89INS1_16FlashAttnFwdSm80INS1_25CollectiveMainloopFwdSm80ILi4ELi1ELb0EN4cute5tupleIJNS5_1CILi128EEENS7_ILi64EEES8_EEELi128ENS_6half_tEfNS_4arch4Sm80ELb0ELb0ELb1ELb0ELb0ELb0ELb1ELb0EEENS1_21CollectiveEpilogueFwdINS6_IJS8_S8_S9_EEENS6_IJNS7_ILi1EEESH_SH_EEESB_SD_Li128ELb0ELb1ELb0ELb0EEENS1_19SingleTileSchedulerILb0ELb0ELb1ELi128EEEEEEEEEvNT_6ParamsE)
        /*004c*/ 	.short	0x0380
        /*004e*/ 	.short	0x0418


	//----- nvinfo : EIATTR_SW_WAR
	.align		4
.L_344:
        /*0050*/ 	.byte	0x04, 0x36
        /*0052*/ 	.short	(.L_346 - .L_345)
.L_345:
        /*0054*/ 	.word	0x00000008
.L_346:


//--------------------- .nv.info._ZN7cutlass13device_kernelIN5flash19enable_sm80_to_sm89INS1_16FlashAttnFwdSm80INS1_25CollectiveMainloopFwdSm80ILi4ELi1ELb0EN4cute5tupleIJNS5_1CILi128EEENS7_ILi64EEES8_EEELi128ENS_6half_tEfNS_4arch4Sm80ELb0ELb0ELb1ELb1ELb0ELb0ELb1ELb0EEENS1_21CollectiveEpilogueFwdINS6_IJS8_S8_S9_EEENS6_IJNS7_ILi1EEESH_SH_EEESB_SD_Li128ELb1ELb1ELb0ELb0EEENS1_19SingleTileSchedulerILb1ELb0ELb1ELi128EEEEEEEEEvNT_6ParamsE --------------------------
	.section	.nv.info._ZN7cutlass13device_kernelIN5flash19enable_sm80_to_sm89INS1_16FlashAttnFwdSm80INS1_25CollectiveMainloopFwdSm80ILi4ELi1ELb0EN4cute5tupleIJNS5_1CILi128EEENS7_ILi64EEES8_EEELi128ENS_6half_tEfNS_4arch4Sm80ELb0ELb0ELb1ELb1ELb0ELb0ELb1ELb0EEENS1_21CollectiveEpilogueFwdINS6_IJS8_S8_S9_EEENS6_IJNS7_ILi1EEESH_SH_EEESB_SD_Li128ELb1ELb1ELb0ELb0EEENS1_19SingleTileSchedulerILb1ELb0ELb1ELi128EEEEEEEEEvNT_6ParamsE,"",@"SHT_CUDA_INFO"
	.sectionflags	@""
	.align	4


	//----- nvinfo : EIATTR_CUDA_API_VERSION
	.align		4
        /*0000*/ 	.byte	0x04, 0x37
        /*0002*/ 	.short	(.L_348 - .L_347)
.L_347:
        /*0004*/ 	.word	0x00000082


	//----- nvinfo : EIATTR_KPARAM_INFO
	.align		4
.L_348:
        /*0008*/ 	.byte	0x04, 0x17
        /*000a*/ 	.short	(.L_350 - .L_349)
.L_349:
        /*000c*/ 	.word	0x00000000
        /*0010*/ 	.short	0x0000
        /*0012*/ 	.short	0x0000
        /*0014*/ 	.byte	0x00, 0xf0, 0x61, 0x10


	//----- nvinfo : EIATTR_SPARSE_MMA_MASK
	.align		4
.L_350:
        /*0018*/ 	.byte	0x03, 0x50
        /*001a*/ 	.short	0x0000


	//----- nvinfo : EIATTR_MAXREG_COUNT
	.align		4
        /*001c*/ 	.byte	0x03, 0x1b
        /*001e*/ 	.short	0x00ff


	//----- nvinfo : EIATTR_MERCURY_ISA_VERSION
	.align		4
        /*0020*/ 	.byte	0x03, 0x5f
        /*0022*/ 	.short	0x0101


	//----- nvinfo : EIATTR_VRC_CTA_INIT_COUNT
	.align		4
        /*0024*/ 	.byte	0x02, 0x4a
	.zero		1
	.zero		1


	//----- nvinfo : EIATTR_EXIT_INSTR_OFFSETS
	.align		4
        /*0028*/ 	.byte	0x04, 0x1c
        /*002a*/ 	.short	(.L_352 - .L_351)


	//   ....[0]....
.L_351:
        /*002c*/ 	.word	0x00000010


	//----- nvinfo : EIATTR_MAX_THREADS
	.align		4
.L_352:
        /*0030*/ 	.byte	0x04, 0x05
        /*0032*/ 	.short	(.L_354 - .L_353)
.L_353:
        /*0034*/ 	.word	0x00000080
        /*0038*/ 	.word	0x00000001
        /*003c*/ 	.word	0x00000001


	//----- nvinfo : EIATTR_CBANK_PARAM_SIZE
	.align		4
.L_354:
        /*0040*/ 	.byte	0x03, 0x19
        /*0042*/ 	.short	0x0418


	//----- nvinfo : EIATTR_PARAM_CBANK
	.align		4
        /*0044*/ 	.byte	0x04, 0x0a
        /*0046*/ 	.short	(.L_356 - .L_355)
	.align		4
.L_355:
        /*0048*/ 	.word	index@(.nv.constant0._ZN7cutlass13device_kernelIN5flash19enable_sm80_to_sm89INS1_16FlashAttnFwdSm80INS1_25CollectiveMainloopFwdSm80ILi4ELi1ELb0EN4cute5tupleIJNS5_1CILi128EEENS7_ILi64EEES8_EEELi128ENS_6half_tEfNS_4arch4Sm80ELb0ELb0ELb1ELb1ELb0ELb0ELb1ELb0EEENS1_21CollectiveEpilogueFwdINS6_IJS8_S8_S9_EEENS6_IJNS7_ILi1EEESH_SH_EEESB_SD_Li128ELb1ELb1ELb0ELb0EEENS1_19SingleTileSchedulerILb1ELb0ELb1ELi128EEEEEEEEEvNT_6ParamsE)
        /*004c*/ 	.short	0x0380
        /*004e*/ 	.short	0x0418


	//----- nvinfo : EIATTR_SW_WAR
	.align		4
.L_356:
        /*0050*/ 	.byte	0x04, 0x36
        /*0052*/ 	.short	(.L_358 - .L_357)
.L_357:
        /*0054*/ 	.word	0x00000008
.L_358:


//--------------------- .nv.info._ZN7cutlass13device_kernelIN5flash19enable_sm80_to_sm89INS1_16FlashAttnFwdSm80INS1_25CollectiveMainloopFwdSm80ILi4ELi1ELb0EN4cute5tupleIJNS5_1CILi128EEENS7_ILi64EEES8_EEELi128ENS_6half_tEfNS_4arch4Sm80ELb0ELb0ELb1ELb1ELb0ELb1ELb1ELb0EEENS1_21CollectiveEpilogueFwdINS6_IJS8_S8_S9_EEENS6_IJNS7_ILi1EEESH_SH_EEESB_SD_Li128ELb1ELb1ELb0ELb0EEENS1_19SingleTileSchedulerILb1ELb0ELb1ELi128EEEEEEEEEvNT_6ParamsE --------------------------
	.section	.nv.info._ZN7cutlass13device_kernelIN5flash19enable_sm80_to_sm89INS1_16FlashAttnFwdSm80INS1_25CollectiveMainloopFwdSm80ILi4ELi1ELb0EN4cute5tupleIJNS5_1CILi128EEENS7_ILi64EEES8_EEELi128ENS_6half_tEfNS_4arch4Sm80ELb0ELb0ELb1ELb1ELb0ELb1ELb1ELb0EEENS1_21CollectiveEpilogueFwdINS6_IJS8_S8_S9_EEENS6_IJNS7_ILi1EEESH_SH_EEESB_SD_Li128ELb1ELb1ELb0ELb0EEENS1_19SingleTileSchedulerILb1ELb0ELb1ELi128EEEEEEEEEvNT_6ParamsE,"",@"SHT_CUDA_INFO"
	.sectionflags	@""
	.align	4


	//----- nvinfo : EIATTR_CUDA_API_VERSION
	.align		4
        /*0000*/ 	.byte	0x04, 0x37
        /*0002*/ 	.short	(.L_360 - .L_359)
.L_359:
        /*0004*/ 	.word	0x00000082


	//----- nvinfo : EIATTR_KPARAM_INFO
	.align		4
.L_360:
        /*0008*/ 	.byte	0x04, 0x17
        /*000a*/ 	.short	(.L_362 - .L_361)
.L_361:
        /*000c*/ 	.word	0x00000000
        /*0010*/ 	.short	0x0000
        /*0012*/ 	.short	0x0000
        /*0014*/ 	.byte	0x00, 0xf0, 0x61, 0x10


	//----- nvinfo : EIATTR_SPARSE_MMA_MASK
	.align		4
.L_362:
        /*0018*/ 	.byte	0x03, 0x50
        /*001a*/ 	.short	0x0000


	//----- nvinfo : EIATTR_MAXREG_COUNT
	.align		4
        /*001c*/ 	.byte	0x03, 0x1b
        /*001e*/ 	.short	0x00ff


	//----- nvinfo : EIATTR_MERCURY_ISA_VERSION
	.align		4
        /*0020*/ 	.byte	0x03, 0x5f
        /*0022*/ 	.short	0x0101


	//----- nvinfo : EIATTR_VRC_CTA_INIT_COUNT
	.align		4
        /*0024*/ 	.byte	0x02, 0x4a
	.zero		1
	.zero		1


	//----- nvinfo : EIATTR_EXIT_INSTR_OFFSETS
	.align		4
        /*0028*/ 	.byte	0x04, 0x1c
        /*002a*/ 	.short	(.L_364 - .L_363)


	//   ....[0]....
.L_363:
        /*002c*/ 	.word	0x00000010


	//----- nvinfo : EIATTR_MAX_THREADS
	.align		4
.L_364:
        /*0030*/ 	.byte	0x04, 0x05
        /*0032*/ 	.short	(.L_366 - .L_365)
.L_365:
        /*0034*/ 	.word	0x00000080
        /*0038*/ 	.word	0x00000001
        /*003c*/ 	.word	0x00000001


	//----- nvinfo : EIATTR_CBANK_PARAM_SIZE
	.align		4
.L_366:
        /*0040*/ 	.byte	0x03, 0x19
        /*0042*/ 	.short	0x0418


	//----- nvinfo : EIATTR_PARAM_CBANK
	.align		4
        /*0044*/ 	.byte	0x04, 0x0a
        /*0046*/ 	.short	(.L_368 - .L_367)
	.align		4
.L_367:
        /*0048*/ 	.word	index@(.nv.constant0._ZN7cutlass13device_kernelIN5flash19enable_sm80_to_sm89INS1_16FlashAttnFwdSm80INS1_25CollectiveMainloopFwdSm80ILi4ELi1ELb0EN4cute5tupleIJNS5_1CILi128EEENS7_ILi64EEES8_EEELi128ENS_6half_tEfNS_4arch4Sm80ELb0ELb0ELb1ELb1ELb0ELb1ELb1ELb0EEENS1_21CollectiveEpilogueFwdINS6_IJS8_S8_S9_EEENS6_IJNS7_ILi1EEESH_SH_EEESB_SD_Li128ELb1ELb1ELb0ELb0EEENS1_19SingleTileSchedulerILb1ELb0ELb1ELi128EEEEEEEEEvNT_6ParamsE)
        /*004c*/ 	.short	0x0380
        /*004e*/ 	.short	0x0418


	//----- nvinfo : EIATTR_SW_WAR
	.align		4
.L_368:
        /*0050*/ 	.byte	0x04, 0x36
        /*0052*/ 	.short	(.L_370 - .L_369)
.L_369:
        /*0054*/ 	.word	0x00000008
.L_370:


//--------------------- .nv.info._ZN7cutlass13device_kernelIN5flash19enable_sm80_to_sm89INS1_16FlashAttnFwdSm80INS1_25CollectiveMainloopFwdSm80ILi4ELi1ELb0EN4cute5tupleIJNS5_1CILi128EEENS7_ILi48EEES8_EEELi128ENS_6half_tEfNS_4arch4Sm80ELb0ELb1ELb1ELb0ELb0ELb0ELb1ELb0EEENS1_21CollectiveEpilogueFwdINS6_IJS8_S8_S9_EEENS6_IJNS7_ILi1EEESH_SH_EEESB_SD_Li128ELb0ELb1ELb0ELb0EEENS1_19SingleTileSchedulerILb0ELb0ELb1ELi128EEEEEEEEEvNT_6ParamsE --------------------------
	.section	.nv.info._ZN7cutlass13device_kernelIN5flash19enable_sm80_to_sm89INS1_16FlashAttnFwdSm80INS1_25CollectiveMainloopFwdSm80ILi4ELi1ELb0EN4cute5tupleIJNS5_1CILi128EEENS7_ILi48EEES8_EEELi128ENS_6half_tEfNS_4arch4Sm80ELb0ELb1ELb1ELb0ELb0ELb0ELb1ELb0EEENS1_21CollectiveEpilogueFwdINS6_IJS8_S8_S9_EEENS6_IJNS7_ILi1EEESH_SH_EEESB_SD_Li128ELb0ELb1ELb0ELb0EEENS1_19SingleTileSchedulerILb0ELb0ELb1ELi128EEEEEEEEEvNT_6ParamsE,"",@"SHT_CUDA_INFO"
	.sectionflags	@""
	.align	4


	//----- nvinfo : EIATTR_CUDA_API_VERSION
	.align		4
        /*0000*/ 	.byte	0x04, 0x37
        /*0002*/ 	.short	(.L_372 - .L_371)
.L_371:
        /*0004*/ 	.word	0x00000082


	//----- nvinfo : EIATTR_KPARAM_INFO
	.align		4
.L_372:
        /*0008*/ 	.byte	0x04, 0x17
        /*000a*/ 	.short	(.L_374 - .L_373)
.L_373:
        /*000c*/ 	.word	0x00000000
        /*0010*/ 	.short	0x0000
        /*0012*/ 	.short	0x0000
        /*0014*/ 	.byte	0x00, 0xf0, 0x61, 0x10


	//----- nvinfo : EIATTR_SPARSE_MMA_MASK
	.align		4
.L_374:
        /*0018*/ 	.byte	0x03, 0x50
        /*001a*/ 	.short	0x0000


	//----- nvinfo : EIATTR_MAXREG_COUNT
	.align		4
        /*001c*/ 	.byte	0x03, 0x1b
        /*001e*/ 	.short	0x00ff


	//----- nvinfo : EIATTR_MERCURY_ISA_VERSION
	.align		4
        /*0020*/ 	.byte	0x03, 0x5f
        /*0022*/ 	.short	0x0101


	//----- nvinfo : EIATTR_VRC_CTA_INIT_COUNT
	.align		4
        /*0024*/ 	.byte	0x02, 0x4a
	.zero		1
	.zero		1


	//----- nvinfo : EIATTR_EXIT_INSTR_OFFSETS
	.align		4
        /*0028*/ 	.byte	0x04, 0x1c
        /*002a*/ 	.short	(.L_376 - .L_375)


	//   ....[0]....
.L_375:
        /*002c*/ 	.word	0x00000010


	//----- nvinfo : EIATTR_MAX_THREADS
	.align		4
.L_376:
        /*0030*/ 	.byte	0x04, 0x05
        /*0032*/ 	.short	(.L_378 - .L_377)
.L_377:
        /*0034*/ 	.word	0x00000080
        /*0038*/ 	.word	0x00000001
        /*003c*/ 	.word	0x00000001


	//----- nvinfo : EIATTR_CBANK_PARAM_SIZE
	.align		4
.L_378:
        /*0040*/ 	.byte	0x03, 0x19
        /*0042*/ 	.short	0x0418


	//----- nvinfo : EIATTR_PARAM_CBANK
	.align		4
        /*0044*/ 	.byte	0x04, 0x0a
        /*0046*/ 	.short	(.L_380 - .L_379)
	.align		4
.L_379:
        /*0048*/ 	.word	index@(.nv.constant0._ZN7cutlass13device_kernelIN5flash19enable_sm80_to_sm89INS1_16FlashAttnFwdSm80INS1_25CollectiveMainloopFwdSm80ILi4ELi1ELb0EN4cute5tupleIJNS5_1CILi128EEENS7_ILi48EEES8_EEELi128ENS_6half_tEfNS_4arch4Sm80ELb0ELb1ELb1ELb0ELb0ELb0ELb1ELb0EEENS1_21CollectiveEpilogueFwdINS6_IJS8_S8_S9_EEENS6_IJNS7_ILi1EEESH_SH_EEESB_SD_Li128ELb0ELb1ELb0ELb0EEENS1_19SingleTileSchedulerILb0ELb0ELb1ELi128EEEEEEEEEvNT_6ParamsE)
        /*004c*/ 	.short	0x0380
        /*004e*/ 	.short	0x0418


	//----- nvinfo : EIATTR_SW_WAR
	.align		4
.L_380:
        /*0050*/ 	.byte	0x04, 0x36
        /*0052*/ 	.short	(.L_382 - .L_381)
.L_381:
        /*0054*/ 	.word	0x00000008
.L_382:


//--------------------- .nv.info._ZN7cutlass13device_kernelIN5flash19enable_sm80_to_sm89INS1_16FlashAttnFwdSm80INS1_25CollectiveMainloopFwdSm80ILi4ELi1ELb0EN4cute5tupleIJNS5_1CILi128EEENS7_ILi48EEES8_EEELi128ENS_6half_tEfNS_4arch4Sm80ELb0ELb1ELb1ELb1ELb0ELb0ELb1ELb0EEENS1_21CollectiveEpilogueFwdINS6_IJS8_S8_S9_EEENS6_IJNS7_ILi1EEESH_SH_EEESB_SD_Li128ELb1ELb1ELb0ELb0EEENS1_19SingleTileSchedulerILb1ELb0ELb1ELi128EEEEEEEEEvNT_6ParamsE --------------------------
	.section	.nv.info._ZN7cutlass13device_kernelIN5flash19enable_sm80_to_sm89INS1_16FlashAttnFwdSm80INS1_25CollectiveMainloopFwdSm80ILi4ELi1ELb0EN4cute5tupleIJNS5_1CILi128EEENS7_ILi48EEES8_EEELi128ENS_6half_tEfNS_4arch4Sm80ELb0ELb1ELb1ELb1ELb0ELb0ELb1ELb0EEENS1_21CollectiveEpilogueFwdINS6_IJS8_S8_S9_EEENS6_IJNS7_ILi1EEESH_SH_EEESB_SD_Li128ELb1ELb1ELb0ELb0EEENS1_19SingleTileSchedulerILb1ELb0ELb1ELi128EEEEEEEEEvNT_6ParamsE,"",@"SHT_CUDA_INFO"
	.sectionflags	@""
	.align	4


	//----- nvinfo : EIATTR_CUDA_API_VERSION
	.align		4
        /*0000*/ 	.byte	0x04, 0x37
        /*0002*/ 	.short	(.L_384 - .L_383)
.L_383:
        /*0004*/ 	.word	0x00000082


	//----- nvinfo : EIATTR_KPARAM_INFO
	.align		4
.L_384:
        /*0008*/ 	.byte	0x04, 0x17
        /*000a*/ 	.short	(.L_386 - .L_385)
.L_385:
        /*000c*/ 	.word	0x00000000
        /*0010*/ 	.short	0x0000
        /*0012*/ 	.short	0x0000
        /*0014*/ 	.byte	0x00, 0xf0, 0x61, 0x10


	//----- nvinfo : EIATTR_SPARSE_MMA_MASK
	.align		4
.L_386:
        /*0018*/ 	.byte	0x03, 0x50
        /*001a*/ 	.short	0x0000


	//----- nvinfo : EIATTR_MAXREG_COUNT
	.align		4
        /*001c*/ 	.byte	0x03, 0x1b
        /*001e*/ 	.short	0x00ff


	//----- nvinfo : EIATTR_MERCURY_ISA_VERSION
	.align		4
        /*0020*/ 	.byte	0x03, 0x5f
        /*0022*/ 	.short	0x0101


	//----- nvinfo : EIATTR_VRC_CTA_INIT_COUNT
	.align		4
        /*0024*/ 	.byte	0x02, 0x4a
	.zero		1
	.zero		1


	//----- nvinfo : EIATTR_EXIT_INSTR_OFFSETS
	.align		4
        /*0028*/ 	.byte	0x04, 0x1c
        /*002a*/ 	.short	(.L_388 - .L_387)


	//   ....[0]....
.L_387:
        /*002c*/ 	.word	0x00000010


	//----- nvinfo : EIATTR_MAX_THREADS
	.align		4
.L_388:
        /*0030*/ 	.byte	0x04, 0x05
        /*0032*/ 	.short	(.L_390 - .L_389)
.L_389:
        /*0034*/ 	.word	0x00000080
        /*0038*/ 	.word	0x00000001
        /*003c*/ 	.word	0x00000001


	//----- nvinfo : EIATTR_CBANK_PARAM_SIZE
	.align		4
.L_390:
        /*0040*/ 	.byte	0x03, 0x19
        /*0042*/ 	.short	0x0418


	//----- nvinfo : EIATTR_PARAM_CBANK
	.align		4
        /*0044*/ 	.byte	0x04, 0x0a
        /*0046*/ 	.short	(.L_392 - .L_391)
	.align		4
.L_391:
        /*0048*/ 	.word	index@(.nv.constant0._ZN7cutlass13device_kernelIN5flash19enable_sm80_to_sm89INS1_16FlashAttnFwdSm80INS1_25CollectiveMainloopFwdSm80ILi4ELi1ELb0EN4cute5tupleIJNS5_1CILi128EEENS7_ILi48EEES8_EEELi128ENS_6half_tEfNS_4arch4Sm80ELb0ELb1ELb1ELb1ELb0ELb0ELb1ELb0EEENS1_21CollectiveEpilogueFwdINS6_IJS8_S8_S9_EEENS6_IJNS7_ILi1EEESH_SH_EEESB_SD_Li128ELb1ELb1ELb0ELb0EEENS1_19SingleTileSchedulerILb1ELb0ELb1ELi128EEEEEEEEEvNT_6ParamsE)
        /*004c*/ 	.short	0x0380
        /*004e*/ 	.short	0x0418


	//----- nvinfo : EIATTR_SW_WAR
	.align		4
.L_392:
        /*0050*/ 	.byte	0x04, 0x36
        /*0052*/ 	.short	(.L_394 - .L_393)
.L_393:
        /*0054*/ 	.word	0x00000008
.L_394:


//--------------------- .nv.info._ZN7cutlass13device_kernelIN5flash19enable_sm80_to_sm89INS1_16FlashAttnFwdSm80INS1_25CollectiveMainloopFwdSm80ILi4ELi1ELb0EN4cute5tupleIJNS5_1CILi128EEENS7_ILi48EEES8_EEELi128ENS_6half_tEfNS_4arch4Sm80ELb0ELb1ELb1ELb1ELb0ELb1ELb1ELb0EEENS1_21CollectiveEpilogueFwdINS6_IJS8_S8_S9_EEENS6_IJNS7_ILi1EEESH_SH_EEESB_SD_Li128ELb1ELb1ELb0ELb0EEENS1_19SingleTileSchedulerILb1ELb0ELb1ELi128EEEEEEEEEvNT_6ParamsE --------------------------
	.section	.nv.info._ZN7cutlass13device_kernelIN5flash19enable_sm80_to_sm89INS1_16FlashAttnFwdSm80INS1_25CollectiveMainloopFwdSm80ILi4ELi1ELb0EN4cute5tupleIJNS5_1CILi128EEENS7_ILi48EEES8_EEELi128ENS_6half_tEfNS_4arch4Sm80ELb0ELb1ELb1ELb1ELb0ELb1ELb1ELb0EEENS1_21CollectiveEpilogueFwdINS6_IJS8_S8_S9_EEENS6_IJNS7_ILi1EEESH_SH_EEESB_SD_Li128ELb1ELb1ELb0ELb0EEENS1_19SingleTileSchedulerILb1ELb0ELb1ELi128EEEEEEEEEvNT_6ParamsE,"",@"SHT_CUDA_INFO"
	.sectionflags	@""
	.align	4


	//----- nvinfo : EIATTR_CUDA_API_VERSION
	.align		4
        /*0000*/ 	.byte	0x04, 0x37
        /*0002*/ 	.short	(.L_396 - .L_395)
.L_395:
        /*0004*/ 	.word	0x00000082


	//----- nvinfo : EIATTR_KPARAM_INFO
	.align		4
.L_396:
        /*0008*/ 	.byte	0x04, 0x17
        /*000a*/ 	.short	(.L_398 - .L_397)
.L_397:
        /*000c*/ 	.word	0x00000000
        /*0010*/ 	.short	0x0000
        /*0012*/ 	.short	0x0000
        /*0014*/ 	.byte	0x00, 0xf0, 0x61, 0x10


	//----- nvinfo : EIATTR_SPARSE_MMA_MASK
	.align		4
.L_398:
        /*0018*/ 	.byte	0x03, 0x50
        /*001a*/ 	.short	0x0000


	//----- nvinfo : EIATTR_MAXREG_COUNT
	.align		4
        /*001c*/ 	.byte	0x03, 0x1b
        /*001e*/ 	.short	0x00ff


	//----- nvinfo : EIATTR_MERCURY_ISA_VERSION
	.align		4
        /*0020*/ 	.byte	0x03, 0x5f
        /*0022*/ 	.short	0x0101


	//----- nvinfo : EIATTR_VRC_CTA_INIT_COUNT
	.align		4
        /*0024*/ 	.byte	0x02, 0x4a
	.zero		1
	.zero		1


	//----- nvinfo : EIATTR_EXIT_INSTR_OFFSETS
	.align		4
        /*0028*/ 	.byte	0x04, 0x1c
        /*002a*/ 	.short	(.L_400 - .L_399)


	//   ....[0]....
.L_399:
        /*002c*/ 	.word	0x00000010


	//----- nvinfo : EIATTR_MAX_THREADS
	.align		4
.L_400:
        /*0030*/ 	.byte	0x04, 0x05
        /*0032*/ 	.short	(.L_402 - .L_401)
.L_401:
        /*0034*/ 	.word	0x00000080
        /*0038*/ 	.word	0x00000001
        /*003c*/ 	.word	0x00000001


	//----- nvinfo : EIATTR_CBANK_PARAM_SIZE
	.align		4
.L_402:
        /*0040*/ 	.byte	0x03, 0x19
        /*0042*/ 	.short	0x0418


	//----- nvinfo : EIATTR_PARAM_CBANK
	.align		4
        /*0044*/ 	.byte	0x04, 0x0a
        /*0046*/ 	.short	(.L_404 - .L_403)
	.align		4
.L_403:
        /*0048*/ 	.word	index@(.nv.constant0._ZN7cutlass13device_kernelIN5flash19enable_sm80_to_sm89INS1_16FlashAttnFwdSm80INS1_25CollectiveMainloopFwdSm80ILi4ELi1ELb0EN4cute5tupleIJNS5_1CILi128EEENS7_ILi48EEES8_EEELi128ENS_6half_tEfNS_4arch4Sm80ELb0ELb1ELb1ELb1ELb0ELb1ELb1ELb0EEENS1_21CollectiveEpilogueFwdINS6_IJS8_S8_S9_EEENS6_IJNS7_ILi1EEESH_SH_EEESB_SD_Li128ELb1ELb1ELb0ELb0EEENS1_19SingleTileSchedulerILb1ELb0ELb1ELi128EEEEEEEEEvNT_6ParamsE)
        /*004c*/ 	.short	0x0380
        /*004e*/ 	.short	0x0418


	//----- nvinfo : EIATTR_SW_WAR
	.align		4
.L_404:
        /*0050*/ 	.byte	0x04, 0x36
        /*0052*/ 	.short	(.L_406 - .L_405)
.L_405:
        /*0054*/ 	.word	0x00000008
.L_406:


//--------------------- .nv.info._ZN7cutlass13device_kernelIN5flash19enable_sm80_to_sm89INS1_16FlashAttnFwdSm80INS1_25CollectiveMainloopFwdSm80ILi4ELi1ELb0EN4cute5tupleIJNS5_1CILi128EEENS7_ILi64EEES8_EEELi128ENS_6half_tEfNS_4arch4Sm80ELb1ELb0ELb1ELb0ELb0ELb0ELb1ELb0EEENS1_21CollectiveEpilogueFwdINS6_IJS8_S8_S9_EEENS6_IJNS7_ILi1EEESH_SH_EEESB_SD_Li128ELb0ELb1ELb0ELb0EEENS1_30DynamicPersistentTileSchedulerILi128ELi128ELb0ELb1ELb0EEEEEEEEEvNT_6ParamsE --------------------------
	.section	.nv.info._ZN7cutlass13device_kernelIN5flash19enable_sm80_to_sm89INS1_16FlashAttnFwdSm80INS1_25CollectiveMainloopFwdSm80ILi4ELi1ELb0EN4cute5tupleIJNS5_1CILi128EEENS7_ILi64EEES8_EEELi128ENS_6half_tEfNS_4arch4Sm80ELb1ELb0ELb1ELb0ELb0ELb0ELb1ELb0EEENS1_21CollectiveEpilogueFwdINS6_IJS8_S8_S9_EEENS6_IJNS7_ILi1EEESH_SH_EEESB_SD_Li128ELb0ELb1ELb0ELb0EEENS1_30DynamicPersistentTileSchedulerILi128ELi128ELb0ELb1ELb0EEEEEEEEEvNT_6ParamsE,"",@"SHT_CUDA_INFO"
	.sectionflags	@""
	.align	4


	//----- nvinfo : EIATTR_CUDA_API_VERSION
	.align		4
        /*0000*/ 	.byte	0x04, 0x37
        /*0002*/ 	.short	(.L_408 - .L_407)
.L_407:
        /*0004*/ 	.word	0x00000082


	//----- nvinfo : EIATTR_KPARAM_INFO
	.align		4
.L_408:
        /*0008*/ 	.byte	0x04, 0x17
        /*000a*/ 	.short	(.L_410 - .L_409)
.L_409:
        /*000c*/ 	.word	0x00000000
        /*0010*/ 	.short	0x0000
        /*0012*/ 	.short	0x0000
        /*0014*/ 	.byte	0x00, 0xf0, 0xa1, 0x10


	//----- nvinfo : EIATTR_SPARSE_MMA_MASK
	.align		4
.L_410:
        /*0018*/ 	.byte	0x03, 0x50
        /*001a*/ 	.short	0x0000


	//----- nvinfo : EIATTR_MAXREG_COUNT
	.align		4
        /*001c*/ 	.byte	0x03, 0x1b
        /*001e*/ 	.short	0x00ff


	//----- nvinfo : EIATTR_MERCURY_ISA_VERSION
	.align		4
        /*0020*/ 	.byte	0x03, 0x5f
        /*0022*/ 	.short	0x0101


	//----- nvinfo : EIATTR_VRC_CTA_INIT_COUNT
	.align		4
        /*0024*/ 	.byte	0x02, 0x4a
	.zero		1
	.zero		1


	//----- nvinfo : EIATTR_EXIT_INSTR_OFFSETS
	.align		4
        /*0028*/ 	.byte	0x04, 0x1c
        /*002a*/ 	.short	(.L_412 - .L_411)


	//   ....[0]....
.L_411:
        /*002c*/ 	.word	0x00000010


	//----- nvinfo : EIATTR_MAX_THREADS
	.align		4
.L_412:
        /*0030*/ 	.byte	0x04, 0x05
        /*0032*/ 	.short	(.L_414 - .L_413)
.L_413:
        /*0034*/ 	.word	0x00000080
        /*0038*/ 	.word	0x00000001
        /*003c*/ 	.word	0x00000001


	//----- nvinfo : EIATTR_CBANK_PARAM_SIZE
	.align		4
.L_414:
        /*0040*/ 	.byte	0x03, 0x19
        /*0042*/ 	.short	0x0428


	//----- nvinfo : EIATTR_PARAM_CBANK
	.align		4
        /*0044*/ 	.byte	0x04, 0x0a
        /*0046*/ 	.short	(.L_416 - .L_415)
	.align		4
.L_415:
        /*0048*/ 	.word	index@(.nv.constant0._ZN7cutlass13device_kernelIN5flash19enable_sm80_to_sm89INS1_16FlashAttnFwdSm80INS1_25CollectiveMainloopFwdSm80ILi4ELi1ELb0EN4cute5tupleIJNS5_1CILi128EEENS7_ILi64EEES8_EEELi128ENS_6half_tEfNS_4arch4Sm80ELb1ELb0ELb1ELb0ELb0ELb0ELb1ELb0EEENS1_21CollectiveEpilogueFwdINS6_IJS8_S8_S9_EEENS6_IJNS7_ILi1EEESH_SH_EEESB_SD_Li128ELb0ELb1ELb0ELb0EEENS1_30DynamicPersistentTileSchedulerILi128ELi128ELb0ELb1ELb0EEEEEEEEEvNT_6ParamsE)
        /*004c*/ 	.short	0x0380
        /*004e*/ 	.short	0x0428


	//----- nvinfo : EIATTR_SW_WAR
	.align		4
.L_416:
        /*0050*/ 	.byte	0x04, 0x36
        /*0052*/ 	.short	(.L_418 - .L_417)
.L_417:
        /*0054*/ 	.word	0x00000008
.L_418:


//--------------------- .nv.info._ZN7cutlass13device_kernelIN5flash19enable_sm80_to_sm89INS1_16FlashAttnFwdSm80INS1_25CollectiveMainloopFwdSm80ILi4ELi1ELb0EN4cute5tupleIJNS5_1CILi128EEENS7_ILi64EEES8_EEELi128ENS_6half_tEfNS_4arch4Sm80ELb1ELb0ELb1ELb1ELb0ELb0ELb1ELb0EEENS1_21CollectiveEpilogueFwdINS6_IJS8_S8_S9_EEENS6_IJNS7_ILi1EEESH_SH_EEESB_SD_Li128ELb1ELb1ELb0ELb0EEENS1_19SingleTileSchedulerILb1ELb0ELb1ELi128EEEEEEEEEvNT_6ParamsE --------------------------
	.section	.nv.info._ZN7cutlass13device_kernelIN5flash19enable_sm80_to_sm89INS1_16FlashAttnFwdSm80INS1_25CollectiveMainloopFwdSm80ILi4ELi1ELb0EN4cute5tupleIJNS5_1CILi128EEENS7_ILi64EEES8_EEELi128ENS_6half_tEfNS_4arch4Sm80ELb1ELb0ELb1ELb1ELb0ELb0ELb1ELb0EEENS1_21CollectiveEpilogueFwdINS6_IJS8_S8_S9_EEENS6_IJNS7_ILi1EEESH_SH_EEESB_SD_Li128ELb1ELb1ELb0ELb0EEENS1_19SingleTileSchedulerILb1ELb0ELb1ELi128EEEEEEEEEvNT_6ParamsE,"",@"SHT_CUDA_INFO"
	.sectionflags	@""
	.align	4


	//----- nvinfo : EIATTR_CUDA_API_VERSION
	.align		4
        /*0000*/ 	.byte	0x04, 0x37
        /*0002*/ 	.short	(.L_420 - .L_419)
.L_419:
        /*0004*/ 	.word	0x00000082


	//----- nvinfo : EIATTR_KPARAM_INFO
	.align		4
.L_420:
        /*0008*/ 	.byte	0x04, 0x17
        /*000a*/ 	.short	(.L_422 - .L_421)
.L_421:
        /*000c*/ 	.word	0x00000000
        /*0010*/ 	.short	0x0000
        /*0012*/ 	.short	0x0000
        /*0014*/ 	.byte	0x00, 0xf0, 0x61, 0x10


	//----- nvinfo : EIATTR_SPARSE_MMA_MASK
	.align		4
.L_422:
        /*0018*/ 	.byte	0x03, 0x50
        /*001a*/ 	.short	0x0000


	//----- nvinfo : EIATTR_MAXREG_COUNT
	.align		4
        /*001c*/ 	.byte	0x03, 0x1b
        /*001e*/ 	.short	0x00ff


	//----- nvinfo : EIATTR_MERCURY_ISA_VERSION
	.align		4
        /*0020*/ 	.byte	0x03, 0x5f
        /*0022*/ 	.short	0x0101


	//----- nvinfo : EIATTR_VRC_CTA_INIT_COUNT
	.align		4
        /*0024*/ 	.byte	0x02, 0x4a
	.zero		1
	.zero		1


	//----- nvinfo : EIATTR_EXIT_INSTR_OFFSETS
	.align		4
        /*0028*/ 	.byte	0x04, 0x1c
        /*002a*/ 	.short	(.L_424 - .L_423)


	//   ....[0]....
.L_423:
        /*002c*/ 	.word	0x00000010


	//----- nvinfo : EIATTR_MAX_THREADS
	.align		4
.L_424:
        /*0030*/ 	.byte	0x04, 0x05
        /*0032*/ 	.short	(.L_426 - .L_425)
.L_425:
        /*0034*/ 	.word	0x00000080
        /*0038*/ 	.word	0x00000001
        /*003c*/ 	.word	0x00000001


	//----- nvinfo : EIATTR_CBANK_PARAM_SIZE
	.align		4
.L_426:
        /*0040*/ 	.byte	0x03, 0x19
        /*0042*/ 	.short	0x0418


	//----- nvinfo : EIATTR_PARAM_CBANK
	.align		4
        /*0044*/ 	.byte	0x04, 0x0a
        /*0046*/ 	.short	(.L_428 - .L_427)
	.align		4
.L_427:
        /*0048*/ 	.word	index@(.nv.constant0._ZN7cutlass13device_kernelIN5flash19enable_sm80_to_sm89INS1_16FlashAttnFwdSm80INS1_25CollectiveMainloopFwdSm80ILi4ELi1ELb0EN4cute5tupleIJNS5_1CILi128EEENS7_ILi64EEES8_EEELi128ENS_6half_tEfNS_4arch4Sm80ELb1ELb0ELb1ELb1ELb0ELb0ELb1ELb0EEENS1_21CollectiveEpilogueFwdINS6_IJS8_S8_S9_EEENS6_IJNS7_ILi1EEESH_SH_EEESB_SD_Li128ELb1ELb1ELb0ELb0EEENS1_19SingleTileSchedulerILb1ELb0ELb1ELi128EEEEEEEEEvNT_6ParamsE)
        /*004c*/ 	.short	0x0380
        /*004e*/ 	.short	0x0418


	//----- nvinfo : EIATTR_SW_WAR
	.align		4
.L_428:
        /*0050*/ 	.byte	0x04, 0x36
        /*0052*/ 	.short	(.L_430 - .L_429)
.L_429:
        /*0054*/ 	.word	0x00000008
.L_430:


//--------------------- .nv.info._ZN7cutlass13device_kernelIN5flash19enable_sm80_to_sm89INS1_16FlashAttnFwdSm80INS1_25CollectiveMainloopFwdSm80ILi4ELi1ELb0EN4cute5tupleIJNS5_1CILi128EEENS7_ILi64EEES8_EEELi128ENS_6half_tEfNS_4arch4Sm80ELb1ELb0ELb1ELb1ELb0ELb1ELb1ELb0EEENS1_21CollectiveEpilogueFwdINS6_IJS8_S8_S9_EEENS6_IJNS7_ILi1EEESH_SH_EEESB_SD_Li128ELb1ELb1ELb0ELb0EEENS1_19SingleTileSchedulerILb1ELb0ELb1ELi128EEEEEEEEEvNT_6ParamsE --------------------------
	.section	.nv.info._ZN7cutlass13device_kernelIN5flash19enable_sm80_to_sm89INS1_16FlashAttnFwdSm80INS1_25CollectiveMainloopFwdSm80ILi4ELi1ELb0EN4cute5tupleIJNS5_1CILi128EEENS7_ILi64EEES8_EEELi128ENS_6half_tEfNS_4arch4Sm80ELb1ELb0ELb1ELb1ELb0ELb1ELb1ELb0EEENS1_21CollectiveEpilogueFwdINS6_IJS8_S8_S9_EEENS6_IJNS7_ILi1EEESH_SH_EEESB_SD_Li128ELb1ELb1ELb0ELb0EEENS1_19SingleTileSchedulerILb1ELb0ELb1ELi128EEEEEEEEEvNT_6ParamsE,"",@"SHT_CUDA_INFO"
	.sectionflags	@""
	.align	4


	//----- nvinfo : EIATTR_CUDA_API_VERSION
	.align		4
        /*0000*/ 	.byte	0x04, 0x37
        /*0002*/ 	.short	(.L_432 - .L_431)
.L_431:
        /*0004*/ 	.word	0x00000082


	//----- nvinfo : EIATTR_KPARAM_INFO
	.align		4
.L_432:
        /*0008*/ 	.byte	0x04, 0x17
        /*000a*/ 	.short	(.L_434 - .L_433)
.L_433:
        /*000c*/ 	.word	0x00000000
        /*0010*/ 	.short	0x0000
        /*0012*/ 	.short	0x0000
        /*0014*/ 	.byte	0x00, 0xf0, 0x61, 0x10


	//----- nvinfo : EIATTR_SPARSE_MMA_MASK
	.align		4
.L_434:
        /*0018*/ 	.byte	0x03, 0x50
        /*001a*/ 	.short	0x0000


	//----- nvinfo : EIATTR_MAXREG_COUNT
	.align		4
        /*001c*/ 	.byte	0x03, 0x1b
        /*001e*/ 	.short	0x00ff


	//----- nvinfo : EIATTR_MERCURY_ISA_VERSION
	.align		4
        /*0020*/ 	.byte	0x03, 0x5f
        /*0022*/ 	.short	0x0101


	//----- nvinfo : EIATTR_VRC_CTA_INIT_COUNT
	.align		4
        /*0024*/ 	.byte	0x02, 0x4a
	.zero		1
	.zero		1


	//----- nvinfo : EIATTR_EXIT_INSTR_OFFSETS
	.align		4
        /*0028*/ 	.byte	0x04, 0x1c
        /*002a*/ 	.short	(.L_436 - .L_435)


	//   ....[0]....
.L_435:
        /*002c*/ 	.word	0x00000010


	//----- nvinfo : EIATTR_MAX_THREADS
	.align		4
.L_436:
        /*0030*/ 	.byte	0x04, 0x05
        /*0032*/ 	.short	(.L_438 - .L_437)
.L_437:
        /*0034*/ 	.word	0x00000080
        /*0038*/ 	.word	0x00000001
        /*003c*/ 	.word	0x00000001


	//----- nvinfo : EIATTR_CBANK_PARAM_SIZE
	.align		4
.L_438:
        /*0040*/ 	.byte	0x03, 0x19
        /*0042*/ 	.short	0x0418


	//----- nvinfo : EIATTR_PARAM_CBANK
	.align		4
        /*0044*/ 	.byte	0x04, 0x0a
        /*0046*/ 	.short	(.L_440 - .L_439)
	.align		4
.L_439:
        /*0048*/ 	.word	index@(.nv.constant0._ZN7cutlass13device_kernelIN5flash19enable_sm80_to_sm89INS1_16FlashAttnFwdSm80INS1_25CollectiveMainloopFwdSm80ILi4ELi1ELb0EN4cute5tupleIJNS5_1CILi128EEENS7_ILi64EEES8_EEELi128ENS_6half_tEfNS_4arch4Sm80ELb1ELb0ELb1ELb1ELb0ELb1ELb1ELb0EEENS1_21CollectiveEpilogueFwdINS6_IJS8_S8_S9_EEENS6_IJNS7_ILi1EEESH_SH_EEESB_SD_Li128ELb1ELb1ELb0ELb0EEENS1_19SingleTileSchedulerILb1ELb0ELb1ELi128EEEEEEEEEvNT_6ParamsE)
        /*004c*/ 	.short	0x0380
        /*004e*/ 	.short	0x0418


	//----- nvinfo : EIATTR_SW_WAR
	.align		4
.L_440:
        /*0050*/ 	.byte	0x04, 0x36
        /*0052*/ 	.short	(.L_442 - .L_441)
.L_441:
        /*0054*/ 	.word	0x00000008
.L_442:


//--------------------- .nv.info._ZN7cutlass13device_kernelIN5flash19enable_sm80_to_sm89INS1_16FlashAttnFwdSm80INS1_25CollectiveMainloopFwdSm80ILi8ELi1ELb1EN4cute5tupleIJNS5_1CILi128EEES8_S8_EEELi128ENS_6half_tEfNS_4arch4Sm80ELb0ELb0ELb0ELb0ELb0ELb0ELb1ELb0EEENS1_21CollectiveEpilogueFwdIS9_NS6_IJNS7_ILi1EEESF_SF_EEESA_SC_Li256ELb0ELb1ELb0ELb0EEENS1_19SingleTileSchedulerILb0ELb0ELb1ELi128EEEEEEEEEvNT_6ParamsE --------------------------
	.section	.nv.info._ZN7cutlass13device_kernelIN5flash19enable_sm80_to_sm89INS1_16FlashAttnFwdSm80INS1_25CollectiveMainloopFwdSm80ILi8ELi1ELb1EN4cute5tupleIJNS5_1CILi128EEES8_S8_EEELi128ENS_6half_tEfNS_4arch4Sm80ELb0ELb0ELb0ELb0ELb0ELb0ELb1ELb0EEENS1_21CollectiveEpilogueFwdIS9_NS6_IJNS7_ILi1EEESF_SF_EEESA_SC_Li256ELb0ELb1ELb0ELb0EEENS1_19SingleTileSchedulerILb0ELb0ELb1ELi128EEEEEEEEEvNT_6ParamsE,"",@"SHT_CUDA_INFO"
	.sectionflags	@""
	.align	4


	//----- nvinfo : EIATTR_CUDA_API_VERSION
	.align		4
        /*0000*/ 	.byte	0x04, 0x37
        /*0002*/ 	.short	(.L_444 - .L_443)
.L_443:
        /*0004*/ 	.word	0x00000082


	//----- nvinfo : EIATTR_KPARAM_INFO
	.align		4
.L_444:
        /*0008*/ 	.byte	0x04, 0x17
        /*000a*/ 	.short	(.L_446 - .L_445)
.L_445:
        /*000c*/ 	.word	0x00000000
        /*0010*/ 	.short	0x0000
        /*0012*/ 	.short	0x0000
        /*0014*/ 	.byte	0x00, 0xf0, 0x61, 0x10


	//----- nvinfo : EIATTR_SPARSE_MMA_MASK
	.align		4
.L_446:
        /*0018*/ 	.byte	0x03, 0x50
        /*001a*/ 	.short	0x0000


	//----- nvinfo : EIATTR_MAXREG_COUNT
	.align		4
        /*001c*/ 	.byte	0x03, 0x1b
        /*001e*/ 	.short	0x00ff


	//----- nvinfo : EIATTR_MERCURY_ISA_VERSION
	.align		4
        /*0020*/ 	.byte	0x03, 0x5f
        /*0022*/ 	.short	0x0101


	//----- nvinfo : EIATTR_VRC_CTA_INIT_COUNT
	.align		4
        /*0024*/ 	.byte	0x02, 0x4a
	.zero		1
	.zero		1


	//----- nvinfo : EIATTR_EXIT_INSTR_OFFSETS
	.align		4
        /*0028*/ 	.byte	0x04, 0x1c
        /*002a*/ 	.short	(.L_448 - .L_447)


	//   ....[0]....
.L_447:
        /*002c*/ 	.word	0x00000010


	//----- nvinfo : EIATTR_MAX_THREADS
	.align		4
.L_448:
        /*0030*/ 	.byte	0x04, 0x05
        /*0032*/ 	.short	(.L_450 - .L_449)
.L_449:
        /*0034*/ 	.word	0x00000100
        /*0038*/ 	.word	0x00000001
        /*003c*/ 	.word	0x00000001


	//----- nvinfo : EIATTR_CBANK_PARAM_SIZE
	.align		4
.L_450:
        /*0040*/ 	.byte	0x03, 0x19
        /*0042*/ 	.short	0x0418


	//----- nvinfo : EIATTR_PARAM_CBANK
	.align		4
        /*0044*/ 	.byte	0x04, 0x0a
        /*0046*/ 	.short	(.L_452 - .L_451)
	.align		4
.L_451:
        /*0048*/ 	.word	index@(.nv.constant0._ZN7cutlass13device_kernelIN5flash19enable_sm80_to_sm89INS1_16FlashAttnFwdSm80INS1_25CollectiveMainloopFwdSm80ILi8ELi1ELb1EN4cute5tupleIJNS5_1CILi128EEES8_S8_EEELi128ENS_6half_tEfNS_4arch4Sm80ELb0ELb0ELb0ELb0ELb0ELb0ELb1ELb0EEENS1_21CollectiveEpilogueFwdIS9_NS6_IJNS7_ILi1EEESF_SF_EEESA_SC_Li256ELb0ELb1ELb0ELb0EEENS1_19SingleTileSchedulerILb0ELb0ELb1ELi128EEEEEEEEEvNT_6ParamsE)
        /*004c*/ 	.short	0x0380
        /*004e*/ 	.short	0x0418


	//----- nvinfo : EIATTR_SW_WAR
	.align		4
.L_452:
        /*0050*/ 	.byte	0x04, 0x36
        /*0052*/ 	.short	(.L_454 - .L_453)
.L_453:
        /*0054*/ 	.word	0x00000008
.L_454:


//--------------------- .nv.info._ZN7cutlass13device_kernelIN5flash19enable_sm80_to_sm89INS1_16FlashAttnFwdSm80INS1_25CollectiveMainloopFwdSm80ILi8ELi1ELb1EN4cute5tupleIJNS5_1CILi128EEES8_S8_EEELi128ENS_6half_tEfNS_4arch4Sm80ELb0ELb0ELb0ELb1ELb0ELb0ELb1ELb0EEENS1_21CollectiveEpilogueFwdIS9_NS6_IJNS7_ILi1EEESF_SF_EEESA_SC_Li256ELb1ELb1ELb0ELb0EEENS1_19SingleTileSchedulerILb1ELb0ELb1ELi128EEEEEEEEEvNT_6ParamsE --------------------------
	.section	.nv.info._ZN7cutlass13device_kernelIN5flash19enable_sm80_to_sm89INS1_16FlashAttnFwdSm80INS1_25CollectiveMainloopFwdSm80ILi8ELi1ELb1EN4cute5tupleIJNS5_1CILi128EEES8_S8_EEELi128ENS_6half_tEfNS_4arch4Sm80ELb0ELb0ELb0ELb1ELb0ELb0ELb1ELb0EEENS1_21CollectiveEpilogueFwdIS9_NS6_IJNS7_ILi1EEESF_SF_EEESA_SC_Li256ELb1ELb1ELb0ELb0EEENS1_19SingleTileSchedulerILb1ELb0ELb1ELi128EEEEEEEEEvNT_6ParamsE,"",@"SHT_CUDA_INFO"
	.sectionflags	@""
	.align	4


	//----- nvinfo : EIATTR_CUDA_API_VERSION
	.align		4
        /*0000*/ 	.byte	0x04, 0x37
        /*0002*/ 	.short	(.L_456 - .L_455)
.L_455:
        /*0004*/ 	.word	0x00000082


	//----- nvinfo : EIATTR_KPARAM_INFO
	.align		4
.L_456:
        /*0008*/ 	.byte	0x04, 0x17
        /*000a*/ 	.short	(.L_458 - .L_457)
.L_457:
        /*000c*/ 	.word	0x00000000
        /*0010*/ 	.short	0x0000
        /*0012*/ 	.short	0x0000
        /*0014*/ 	.byte	0x00, 0xf0, 0x61, 0x10


	//----- nvinfo : EIATTR_SPARSE_MMA_MASK
	.align		4
.L_458:
        /*0018*/ 	.byte	0x03, 0x50
        /*001a*/ 	.short	0x0000


	//----- nvinfo : EIATTR_MAXREG_COUNT
	.align		4
        /*001c*/ 	.byte	0x03, 0x1b
        /*001e*/ 	.short	0x00ff


	//----- nvinfo : EIATTR_MERCURY_ISA_VERSION
	.align		4
        /*0020*/ 	.byte	0x03, 0x5f
        /*0022*/ 	.short	0x0101


	//----- nvinfo : EIATTR_VRC_CTA_INIT_COUNT
	.align		4
        /*0024*/ 	.byte	0x02, 0x4a
	.zero		1
	.zero		1


	//----- nvinfo : EIATTR_EXIT_INSTR_OFFSETS
	.align		4
        /*0028*/ 	.byte	0x04, 0x1c
        /*002a*/ 	.short	(.L_460 - .L_459)


	//   ....[0]....
.L_459:
        /*002c*/ 	.word	0x00000010


	//----- nvinfo : EIATTR_MAX_THREADS
	.align		4
.L_460:
        /*0030*/ 	.byte	0x04, 0x05
        /*0032*/ 	.short	(.L_462 - .L_461)
.L_461:
        /*0034*/ 	.word	0x00000100
        /*0038*/ 	.word	0x00000001
        /*003c*/ 	.word	0x00000001


	//----- nvinfo : EIATTR_CBANK_PARAM_SIZE
	.align		4
.L_462:
        /*0040*/ 	.byte	0x03, 0x19
        /*0042*/ 	.short	0x0418


	//----- nvinfo : EIATTR_PARAM_CBANK
	.align		4
        /*0044*/ 	.byte	0x04, 0x0a
        /*0046*/ 	.short	(.L_464 - .L_463)
	.align		4
.L_463:
        /*0048*/ 	.word	index@(.nv.constant0._ZN7cutlass13device_kernelIN5flash19enable_sm80_to_sm89INS1_16FlashAttnFwdSm80INS1_25CollectiveMainloopFwdSm80ILi8ELi1ELb1EN4cute5tupleIJNS5_1CILi128EEES8_S8_EEELi128ENS_6half_tEfNS_4arch4Sm80ELb0ELb0ELb0ELb1ELb0ELb0ELb1ELb0EEENS1_21CollectiveEpilogueFwdIS9_NS6_IJNS7_ILi1EEESF_SF_EEESA_SC_Li256ELb1ELb1ELb0ELb0EEENS1_19SingleTileSchedulerILb1ELb0ELb1ELi128EEEEEEEEEvNT_6ParamsE)
        /*004c*/ 	.short	0x0380
        /*004e*/ 	.short	0x0418


	//----- nvinfo : EIATTR_SW_WAR
	.align		4
.L_464:
        /*0050*/ 	.byte	0x04, 0x36
        /*0052*/ 	.short	(.L_466 - .L_465)
.L_465:
        /*0054*/ 	.word	0x00000008
.L_466:


//--------------------- .nv.info._ZN7cutlass13device_kernelIN5flash19enable_sm80_to_sm89INS1_16FlashAttnFwdSm80INS1_25CollectiveMainloopFwdSm80ILi8ELi1ELb1EN4cute5tupleIJNS5_1CILi128EEES8_S8_EEELi128ENS_6half_tEfNS_4arch4Sm80ELb0ELb0ELb0ELb1ELb0ELb1ELb1ELb0EEENS1_21CollectiveEpilogueFwdIS9_NS6_IJNS7_ILi1EEESF_SF_EEESA_SC_Li256ELb1ELb1ELb0ELb0EEENS1_19SingleTileSchedulerILb1ELb0ELb1ELi128EEEEEEEEEvNT_6ParamsE --------------------------
	.section	.nv.info._ZN7cutlass13device_kernelIN5flash19enable_sm80_to_sm89INS1_16FlashAttnFwdSm80INS1_25CollectiveMainloopFwdSm80ILi8ELi1ELb1EN4cute5tupleIJNS5_1CILi128EEES8_S8_EEELi128ENS_6half_tEfNS_4arch4Sm80ELb0ELb0ELb0ELb1ELb0ELb1ELb1ELb0EEENS1_21CollectiveEpilogueFwdIS9_NS6_IJNS7_ILi1EEESF_SF_EEESA_SC_Li256ELb1ELb1ELb0ELb0EEENS1_19SingleTileSchedulerILb1ELb0ELb1ELi128EEEEEEEEEvNT_6ParamsE,"",@"SHT_CUDA_INFO"
	.sectionflags	@""
	.align	4


	//----- nvinfo : EIATTR_CUDA_API_VERSION
	.align		4
        /*0000*/ 	.byte	0x04, 0x37
        /*0002*/ 	.short	(.L_468 - .L_467)
.L_467:
        /*0004*/ 	.word	0x00000082


	//----- nvinfo : EIATTR_KPARAM_INFO
	.align		4
.L_468:
        /*0008*/ 	.byte	0x04, 0x17
        /*000a*/ 	.short	(.L_470 - .L_469)
.L_469:
        /*000c*/ 	.word	0x00000000
        /*0010*/ 	.short	0x0000
        /*0012*/ 	.short	0x0000
        /*0014*/ 	.byte	0x00, 0xf0, 0x61, 0x10


	//----- nvinfo : EIATTR_SPARSE_MMA_MASK
	.align		4
.L_470:
        /*0018*/ 	.byte	0x03, 0x50
        /*001a*/ 	.short	0x0000


	//----- nvinfo : EIATTR_MAXREG_COUNT
	.align		4
        /*001c*/ 	.byte	0x03, 0x1b
        /*001e*/ 	.short	0x00ff


	//----- nvinfo : EIATTR_MERCURY_ISA_VERSION
	.align		4
        /*0020*/ 	.byte	0x03, 0x5f
        /*0022*/ 	.short	0x0101


	//----- nvinfo : EIATTR_VRC_CTA_INIT_COUNT
	.align		4
        /*0024*/ 	.byte	0x02, 0x4a
	.zero		1
	.zero		1


	//----- nvinfo : EIATTR_EXIT_INSTR_OFFSETS
	.align		4
        /*0028*/ 	.byte	0x04, 0x1c
        /*002a*/ 	.short	(.L_472 - .L_471)


	//   ....[0]....
.L_471:
        /*002c*/ 	.word	0x00000010


	//----- nvinfo : EIATTR_MAX_THREADS
	.align		4
.L_472:
        /*0030*/ 	.byte	0x04, 0x05
        /*0032*/ 	.short	(.L_474 - .L_473)
.L_473:
        /*0034*/ 	.word	0x00000100
        /*0038*/ 	.word	0x00000001
        /*003c*/ 	.word	0x00000001


	//----- nvinfo : EIATTR_CBANK_PARAM_SIZE
	.align		4
.L_474:
        /*0040*/ 	.byte	0x03, 0x19
        /*0042*/ 	.short	0x0418


	//----- nvinfo : EIATTR_PARAM_CBANK
	.align		4
        /*0044*/ 	.byte	0x04, 0x0a
        /*0046*/ 	.short	(.L_476 - .L_475)
	.align		4
.L_475:
        /*0048*/ 	.word	index@(.nv.constant0._ZN7cutlass13device_kernelIN5flash19enable_sm80_to_sm89INS1_16FlashAttnFwdSm80INS1_25CollectiveMainloopFwdSm80ILi8ELi1ELb1EN4cute5tupleIJNS5_1CILi128EEES8_S8_EEELi128ENS_6half_tEfNS_4arch4Sm80ELb0ELb0ELb0ELb1ELb0ELb1ELb1ELb0EEENS1_21CollectiveEpilogueFwdIS9_NS6_IJNS7_ILi1EEESF_SF_EEESA_SC_Li256ELb1ELb1ELb0ELb0EEENS1_19SingleTileSchedulerILb1ELb0ELb1ELi128EEEEEEEEEvNT_6ParamsE)
        /*004c*/ 	.short	0x0380
        /*004e*/ 	.short	0x0418


	//----- nvinfo : EIATTR_SW_WAR
	.align		4
.L_476:
        /*0050*/ 	.byte	0x04, 0x36
        /*0052*/ 	.short	(.L_478 - .L_477)
.L_477:
        /*0054*/ 	.word	0x00000008
.L_478:


//--------------------- .nv.info._ZN7cutlass13device_kernelIN5flash19enable_sm80_to_sm89INS1_16FlashAttnFwdSm80INS1_25CollectiveMainloopFwdSm80ILi8ELi1ELb1EN4cute5tupleIJNS5_1CILi128EEENS7_ILi96EEES8_EEELi128ENS_6half_tEfNS_4arch4Sm80ELb0ELb1ELb0ELb0ELb0ELb0ELb1ELb0EEENS1_21CollectiveEpilogueFwdINS6_IJS8_S8_S9_EEENS6_IJNS7_ILi1EEESH_SH_EEESB_SD_Li256ELb0ELb1ELb0ELb0EEENS1_19SingleTileSchedulerILb0ELb0ELb1ELi128EEEEEEEEEvNT_6ParamsE --------------------------
	.section	.nv.info._ZN7cutlass13device_kernelIN5flash19enable_sm80_to_sm89INS1_16FlashAttnFwdSm80INS1_25CollectiveMainloopFwdSm80ILi8ELi1ELb1EN4cute5tupleIJNS5_1CILi128EEENS7_ILi96EEES8_EEELi128ENS_6half_tEfNS_4arch4Sm80ELb0ELb1ELb0ELb0ELb0ELb0ELb1ELb0EEENS1_21CollectiveEpilogueFwdINS6_IJS8_S8_S9_EEENS6_IJNS7_ILi1EEESH_SH_EEESB_SD_Li256ELb0ELb1ELb0ELb0EEENS1_19SingleTileSchedulerILb0ELb0ELb1ELi128EEEEEEEEEvNT_6ParamsE,"",@"SHT_CUDA_INFO"
	.sectionflags	@""
	.align	4


	//----- nvinfo : EIATTR_CUDA_API_VERSION
	.align		4
        /*0000*/ 	.byte	0x04, 0x37
        /*0002*/ 	.short	(.L_480 - .L_479)
.L_479:
        /*0004*/ 	.word	0x00000082


	//----- nvinfo : EIATTR_KPARAM_INFO
	.align		4
.L_480:
        /*0008*/ 	.byte	0x04, 0x17
        /*000a*/ 	.short	(.L_482 - .L_481)
.L_481:
        /*000c*/ 	.word	0x00000000
        /*0010*/ 	.short	0x0000
        /*0012*/ 	.short	0x0000
        /*0014*/ 	.byte	0x00, 0xf0, 0x61, 0x10


	//----- nvinfo : EIATTR_SPARSE_MMA_MASK
	.align		4
.L_482:
        /*0018*/ 	.byte	0x03, 0x50
        /*001a*/ 	.short	0x0000


	//----- nvinfo : EIATTR_MAXREG_COUNT
	.align		4
        /*001c*/ 	.byte	0x03, 0x1b
        /*001e*/ 	.short	0x00ff


	//----- nvinfo : EIATTR_MERCURY_ISA_VERSION
	.align		4
        /*0020*/ 	.byte	0x03, 0x5f
        /*0022*/ 	.short	0x0101


	//----- nvinfo : EIATTR_VRC_CTA_INIT_COUNT
	.align		4
        /*0024*/ 	.byte	0x02, 0x4a
	.zero		1
	.zero		1


	//----- nvinfo : EIATTR_EXIT_INSTR_OFFSETS
	.align		4
        /*0028*/ 	.byte	0x04, 0x1c
        /*002a*/ 	.short	(.L_484 - .L_483)


	//   ....[0]....
.L_483:
        /*002c*/ 	.word	0x00000010


	//----- nvinfo : EIATTR_MAX_THREADS
	.align		4
.L_484:
        /*0030*/ 	.byte	0x04, 0x05
        /*0032*/ 	.short	(.L_486 - .L_485)
.L_485:
        /*0034*/ 	.word	0x00000100
        /*0038*/ 	.word	0x00000001
        /*003c*/ 	.word	0x00000001


	//----- nvinfo : EIATTR_CBANK_PARAM_SIZE
	.align		4
.L_486:
        /*0040*/ 	.byte	0x03, 0x19
        /*0042*/ 	.short	0x0418


	//----- nvinfo : EIATTR_PARAM_CBANK
	.align		4
        /*0044*/ 	.byte	0x04, 0x0a
        /*0046*/ 	.short	(.L_488 - .L_487)
	.align		4
.L_487:
        /*0048*/ 	.word	index@(.nv.constant0._ZN7cutlass13device_kernelIN5flash19enable_sm80_to_sm89INS1_16FlashAttnFwdSm80INS1_25CollectiveMainloopFwdSm80ILi8ELi1ELb1EN4cute5tupleIJNS5_1CILi128EEENS7_ILi96EEES8_EEELi128ENS_6half_tEfNS_4arch4Sm80ELb0ELb1ELb0ELb0ELb0ELb0ELb1ELb0EEENS1_21CollectiveEpilogueFwdINS6_IJS8_S8_S9_EEENS6_IJNS7_ILi1EEESH_SH_EEESB_SD_Li256ELb0ELb1ELb0ELb0EEENS1_19SingleTileSchedulerILb0ELb0ELb1ELi128EEEEEEEEEvNT_6ParamsE)
        /*004c*/ 	.short	0x0380
        /*004e*/ 	.short	0x0418


	//----- nvinfo : EIATTR_SW_WAR
	.align		4
.L_488:
        /*0050*/ 	.byte	0x04, 0x36
        /*0052*/ 	.short	(.L_490 - .L_489)
.L_489:
        /*0054*/ 	.word	0x00000008
.L_490:


//--------------------- .nv.info._ZN7cutlass13device_kernelIN5flash19enable_sm80_to_sm89INS1_16FlashAttnFwdSm80INS1_25CollectiveMainloopFwdSm80ILi8ELi1ELb1EN4cute5tupleIJNS5_1CILi128EEENS7_ILi96EEES8_EEELi128ENS_6half_tEfNS_4arch4Sm80ELb0ELb1ELb0ELb1ELb0ELb0ELb1ELb0EEENS1_21CollectiveEpilogueFwdINS6_IJS8_S8_S9_EEENS6_IJNS7_ILi1EEESH_SH_EEESB_SD_Li256ELb1ELb1ELb0ELb0EEENS1_19SingleTileSchedulerILb1ELb0ELb1ELi128EEEEEEEEEvNT_6ParamsE --------------------------
	.section	.nv.info._ZN7cutlass13device_kernelIN5flash19enable_sm80_to_sm89INS1_16FlashAttnFwdSm80INS1_25CollectiveMainloopFwdSm80ILi8ELi1ELb1EN4cute5tupleIJNS5_1CILi128EEENS7_ILi96EEES8_EEELi128ENS_6half_tEfNS_4arch4Sm80ELb0ELb1ELb0ELb1ELb0ELb0ELb1ELb0EEENS1_21CollectiveEpilogueFwdINS6_IJS8_S8_S9_EEENS6_IJNS7_ILi1EEESH_SH_EEESB_SD_Li256ELb1ELb1ELb0ELb0EEENS1_19SingleTileSchedulerILb1ELb0ELb1ELi128EEEEEEEEEvNT_6ParamsE,"",@"SHT_CUDA_INFO"
	.sectionflags	@""
	.align	4


	//----- nvinfo : EIATTR_CUDA_API_VERSION
	.align		4
        /*0000*/ 	.byte	0x04, 0x37
        /*0002*/ 	.short	(.L_492 - .L_491)
.L_491:
        /*0004*/ 	.word	0x00000082


	//----- nvinfo : EIATTR_KPARAM_INFO
	.align		4
.L_492:
        /*0008*/ 	.byte	0x04, 0x17
        /*000a*/ 	.short	(.L_494 - .L_493)
.L_493:
        /*000c*/ 	.word	0x00000000
        /*0010*/ 	.short	0x0000
        /*0012*/ 	.short	0x0000
        /*0014*/ 	.byte	0x00, 0xf0, 0x61, 0x10


	//----- nvinfo : EIATTR_SPARSE_MMA_MASK
	.align		4
.L_494:
        /*0018*/ 	.byte	0x03, 0x50
        /*001a*/ 	.short	0x0000


	//----- nvinfo : EIATTR_MAXREG_COUNT
	.align		4
        /*001c*/ 	.byte	0x03, 0x1b
        /*001e*/ 	.short	0x00ff


	//----- nvinfo : EIATTR_MERCURY_ISA_VERSION
	.align		4
        /*0020*/ 	.byte	0x03, 0x5f
        /*0022*/ 	.short	0x0101


	//----- nvinfo : EIATTR_VRC_CTA_INIT_COUNT
	.align		4
        /*0024*/ 	.byte	0x02, 0x4a
	.zero		1
	.zero		1


	//----- nvinfo : EIATTR_EXIT_INSTR_OFFSETS
	.align		4
        /*0028*/ 	.byte	0x04, 0x1c
        /*002a*/ 	.short	(.L_496 - .L_495)


	//   ....[0]....
.L_495:
        /*002c*/ 	.word	0x00000010


	//----- nvinfo : EIATTR_MAX_THREADS
	.align		4
.L_496:
        /*0030*/ 	.byte	0x04, 0x05
        /*0032*/ 	.short	(.L_498 - .L_497)
.L_497:
        /*0034*/ 	.word	0x00000100
        /*0038*/ 	.word	0x00000001
        /*003c*/ 	.word	0x00000001


	//----- nvinfo : EIATTR_CBANK_PARAM_SIZE
	.align		4
.L_498:
        /*0040*/ 	.byte	0x03, 0x19
        /*0042*/ 	.short	0x0418


	//----- nvinfo : EIATTR_PARAM_CBANK
	.align		4
        /*0044*/ 	.byte	0x04, 0x0a
        /*0046*/ 	.short	(.L_500 - .L_499)
	.align		4
.L_499:
        /*0048*/ 	.word	index@(.nv.constant0._ZN7cutlass13device_kernelIN5flash19enable_sm80_to_sm89INS1_16FlashAttnFwdSm80INS1_25CollectiveMainloopFwdSm80ILi8ELi1ELb1EN4cute5tupleIJNS5_1CILi128EEENS7_ILi96EEES8_EEELi128ENS_6half_tEfNS_4arch4Sm80ELb0ELb1ELb0ELb1ELb0ELb0ELb1ELb0EEENS1_21CollectiveEpilogueFwdINS6_IJS8_S8_S9_EEENS6_IJNS7_ILi1EEESH_SH_EEESB_SD_Li256ELb1ELb1ELb0ELb0EEENS1_19SingleTileSchedulerILb1ELb0ELb1ELi128EEEEEEEEEvNT_6ParamsE)
        /*004c*/ 	.short	0x0380
        /*004e*/ 	.short	0x0418


	//----- nvinfo : EIATTR_SW_WAR
	.align		4
.L_500:
        /*0050*/ 	.byte	0x04, 0x36
        /*0052*/ 	.short	(.L_502 - .L_501)
.L_501:
        /*0054*/ 	.word	0x00000008
.L_502:


//--------------------- .nv.info._ZN7cutlass13device_kernelIN5flash19enable_sm80_to_sm89INS1_16FlashAttnFwdSm80INS1_25CollectiveMainloopFwdSm80ILi8ELi1ELb1EN4cute5tupleIJNS5_1CILi128EEENS7_ILi96EEES8_EEELi128ENS_6half_tEfNS_4arch4Sm80ELb0ELb1ELb0ELb1ELb0ELb1ELb1ELb0EEENS1_21CollectiveEpilogueFwdINS6_IJS8_S8_S9_EEENS6_IJNS7_ILi1EEESH_SH_EEESB_SD_Li256ELb1ELb1ELb0ELb0EEENS1_19SingleTileSchedulerILb1ELb0ELb1ELi128EEEEEEEEEvNT_6ParamsE --------------------------
	.section	.nv.info._ZN7cutlass13device_kernelIN5flash19enable_sm80_to_sm89INS1_16FlashAttnFwdSm80INS1_25CollectiveMainloopFwdSm80ILi8ELi1ELb1EN4cute5tupleIJNS5_1CILi128EEENS7_ILi96EEES8_EEELi128ENS_6half_tEfNS_4arch4Sm80ELb0ELb1ELb0ELb1ELb0ELb1ELb1ELb0EEENS1_21CollectiveEpilogueFwdINS6_IJS8_S8_S9_EEENS6_IJNS7_ILi1EEESH_SH_EEESB_SD_Li256ELb1ELb1ELb0ELb0EEENS1_19SingleTileSchedulerILb1ELb0ELb1ELi128EEEEEEEEEvNT_6ParamsE,"",@"SHT_CUDA_INFO"
	.sectionflags	@""
	.align	4


	//----- nvinfo : EIATTR_CUDA_API_VERSION
	.align		4
        /*0000*/ 	.byte	0x04, 0x37
        /*0002*/ 	.short	(.L_504 - .L_503)
.L_503:
        /*0004*/ 	.word	0x00000082


	//----- nvinfo : EIATTR_KPARAM_INFO
	.align		4
.L_504:
        /*0008*/ 	.byte	0x04, 0x17
        /*000a*/ 	.short	(.L_506 - .L_505)
.L_505:
        /*000c*/ 	.word	0x00000000
        /*0010*/ 	.short	0x0000
        /*0012*/ 	.short	0x0000
        /*0014*/ 	.byte	0x00, 0xf0, 0x61, 0x10


	//----- nvinfo : EIATTR_SPARSE_MMA_MASK
	.align		4
.L_506:
        /*0018*/ 	.byte	0x03, 0x50
        /*001a*/ 	.short	0x0000


	//----- nvinfo : EIATTR_MAXREG_COUNT
	.align		4
        /*001c*/ 	.byte	0x03, 0x1b
        /*001e*/ 	.short	0x00ff


	//----- nvinfo : EIATTR_MERCURY_ISA_VERSION
	.align		4
        /*0020*/ 	.byte	0x03, 0x5f
        /*0022*/ 	.short	0x0101


	//----- nvinfo : EIATTR_VRC_CTA_INIT_COUNT
	.align		4
        /*0024*/ 	.byte	0x02, 0x4a
	.zero		1
	.zero		1


	//----- nvinfo : EIATTR_EXIT_INSTR_OFFSETS
	.align		4
        /*0028*/ 	.byte	0x04, 0x1c
        /*002a*/ 	.short	(.L_508 - .L_507)


	//   ....[0]....
.L_507:
        /*002c*/ 	.word	0x00000010


	//----- nvinfo : EIATTR_MAX_THREADS
	.align		4
.L_508:
        /*0030*/ 	.byte	0x04, 0x05
        /*0032*/ 	.short	(.L_510 - .L_509)
.L_509:
        /*0034*/ 	.word	0x00000100
        /*0038*/ 	.word	0x00000001
        /*003c*/ 	.word	0x00000001


	//----- nvinfo : EIATTR_CBANK_PARAM_SIZE
	.align		4
.L_510:
        /*0040*/ 	.byte	0x03, 0x19
        /*0042*/ 	.short	0x0418


	//----- nvinfo : EIATTR_PARAM_CBANK
	.align		4
        /*0044*/ 	.byte	0x04, 0x0a
        /*0046*/ 	.short	(.L_512 - .L_511)
	.align		4
.L_511:
        /*0048*/ 	.word	index@(.nv.constant0._ZN7cutlass13device_kernelIN5flash19enable_sm80_to_sm89INS1_16FlashAttnFwdSm80INS1_25CollectiveMainloopFwdSm80ILi8ELi1ELb1EN4cute5tupleIJNS5_1CILi128EEENS7_ILi96EEES8_EEELi128ENS_6half_tEfNS_4arch4Sm80ELb0ELb1ELb0ELb1ELb0ELb1ELb1ELb0EEENS1_21CollectiveEpilogueFwdINS6_IJS8_S8_S9_EEENS6_IJNS7_ILi1EEESH_SH_EEESB_SD_Li256ELb1ELb1ELb0ELb0EEENS1_19SingleTileSchedulerILb1ELb0ELb1ELi128EEEEEEEEEvNT_6ParamsE)
        /*004c*/ 	.short	0x0380
        /*004e*/ 	.short	0x0418


	//----- nvinfo : EIATTR_SW_WAR
	.align		4
.L_512:
        /*0050*/ 	.byte	0x04, 0x36
        /*0052*/ 	.short	(.L_514 - .L_513)
.L_513:
        /*0054*/ 	.word	0x00000008
.L_514:


//--------------------- .nv.info._ZN7cutlass13device_kernelIN5flash19enable_sm80_to_sm89INS1_16FlashAttnFwdSm80INS1_25CollectiveMainloopFwdSm80ILi8ELi1ELb1EN4cute5tupleIJNS5_1CILi128EEES8_S8_EEELi128ENS_6half_tEfNS_4arch4Sm80ELb1ELb0ELb0ELb0ELb0ELb0ELb1ELb0EEENS1_21CollectiveEpilogueFwdIS9_NS6_IJNS7_ILi1EEESF_SF_EEESA_SC_Li256ELb0ELb1ELb0ELb0EEENS1_30DynamicPersistentTileSchedulerILi256ELi256ELb0ELb1ELb0EEEEEEEEEvNT_6ParamsE --------------------------
	.section	.nv.info._ZN7cutlass13device_kernelIN5flash19enable_sm80_to_sm89INS1_16FlashAttnFwdSm80INS1_25CollectiveMainloopFwdSm80ILi8ELi1ELb1EN4cute5tupleIJNS5_1CILi128EEES8_S8_EEELi128ENS_6half_tEfNS_4arch4Sm80ELb1ELb0ELb0ELb0ELb0ELb0ELb1ELb0EEENS1_21CollectiveEpilogueFwdIS9_NS6_IJNS7_ILi1EEESF_SF_EEESA_SC_Li256ELb0ELb1ELb0ELb0EEENS1_30DynamicPersistentTileSchedulerILi256ELi256ELb0ELb1ELb0EEEEEEEEEvNT_6ParamsE,"",@"SHT_CUDA_INFO"
	.sectionflags	@""
	.align	4


	//----- nvinfo : EIATTR_CUDA_API_VERSION
	.align		4
        /*0000*/ 	.byte	0x04, 0x37
        /*0002*/ 	.short	(.L_516 - .L_515)
.L_515:
        /*0004*/ 	.word	0x00000082


	//----- nvinfo : EIATTR_KPARAM_INFO
	.align		4
.L_516:
        /*0008*/ 	.byte	0x04, 0x17
        /*000a*/ 	.short	(.L_518 - .L_517)
.L_517:
        /*000c*/ 	.word	0x00000000
        /*0010*/ 	.short	0x0000
        /*0012*/ 	.short	0x0000
        /*0014*/ 	.byte	0x00, 0xf0, 0xa1, 0x10


	//----- nvinfo : EIATTR_SPARSE_MMA_MASK
	.align		4
.L_518:
        /*0018*/ 	.byte	0x03, 0x50
        /*001a*/ 	.short	0x0000


	//----- nvinfo : EIATTR_MAXREG_COUNT
	.align		4
        /*001c*/ 	.byte	0x03, 0x1b
        /*001e*/ 	.short	0x00ff


	//----- nvinfo : EIATTR_MERCURY_ISA_VERSION
	.align		4
        /*0020*/ 	.byte	0x03, 0x5f
        /*0022*/ 	.short	0x0101


	//----- nvinfo : EIATTR_VRC_CTA_INIT_COUNT
	.align		4
        /*0024*/ 	.byte	0x02, 0x4a
	.zero		1
	.zero		1


	//----- nvinfo : EIATTR_EXIT_INSTR_OFFSETS
	.align		4
        /*0028*/ 	.byte	0x04, 0x1c
        /*002a*/ 	.short	(.L_520 - .L_519)


	//   ....[0]....
.L_519:
        /*002c*/ 	.word	0x00000010


	//----- nvinfo : EIATTR_MAX_THREADS
	.align		4
.L_520:
        /*0030*/ 	.byte	0x04, 0x05
        /*0032*/ 	.short	(.L_522 - .L_521)
.L_521:
        /*0034*/ 	.word	0x00000100
        /*0038*/ 	.word	0x00000001
        /*003c*/ 	.word	0x00000001


	//----- nvinfo : EIATTR_CBANK_PARAM_SIZE
	.align		4
.L_522:
        /*0040*/ 	.byte	0x03, 0x19
        /*0042*/ 	.short	0x0428


	//----- nvinfo : EIATTR_PARAM_CBANK
	.align		4
        /*0044*/ 	.byte	0x04, 0x0a
        /*0046*/ 	.short	(.L_524 - .L_523)
	.align		4
.L_523:
        /*0048*/ 	.word	index@(.nv.constant0._ZN7cutlass13device_kernelIN5flash19enable_sm80_to_sm89INS1_16FlashAttnFwdSm80INS1_25CollectiveMainloopFwdSm80ILi8ELi1ELb1EN4cute5tupleIJNS5_1CILi128EEES8_S8_EEELi128ENS_6half_tEfNS_4arch4Sm80ELb1ELb0ELb0ELb0ELb0ELb0ELb1ELb0EEENS1_21CollectiveEpilogueFwdIS9_NS6_IJNS7_ILi1EEESF_SF_EEESA_SC_Li256ELb0ELb1ELb0ELb0EEENS1_30DynamicPersistentTileSchedulerILi256ELi256ELb0ELb1ELb0EEEEEEEEEvNT_6ParamsE)
        /*004c*/ 	.short	0x0380
        /*004e*/ 	.short	0x0428


	//----- nvinfo : EIATTR_SW_WAR
	.align		4
.L_524:
        /*0050*/ 	.byte	0x04, 0x36
        /*0052*/ 	.short	(.L_526 - .L_525)
.L_525:
        /*0054*/ 	.word	0x00000008
.L_526:


//--------------------- .nv.info._ZN7cutlass13device_kernelIN5flash19enable_sm80_to_sm89INS1_16FlashAttnFwdSm80INS1_25CollectiveMainloopFwdSm80ILi8ELi1ELb1EN4cute5tupleIJNS5_1CILi128EEES8_S8_EEELi128ENS_6half_tEfNS_4arch4Sm80ELb1ELb0ELb0ELb1ELb0ELb0ELb1ELb0EEENS1_21CollectiveEpilogueFwdIS9_NS6_IJNS7_ILi1EEESF_SF_EEESA_SC_Li256ELb1ELb1ELb0ELb0EEENS1_19SingleTileSchedulerILb1ELb0ELb1ELi128EEEEEEEEEvNT_6ParamsE --------------------------
	.section	.nv.info._ZN7cutlass13device_kernelIN5flash19enable_sm80_to_sm89INS1_16FlashAttnFwdSm80INS1_25CollectiveMainloopFwdSm80ILi8ELi1ELb1EN4cute5tupleIJNS5_1CILi128EEES8_S8_EEELi128ENS_6half_tEfNS_4arch4Sm80ELb1ELb0ELb0ELb1ELb0ELb0ELb1ELb0EEENS1_21CollectiveEpilogueFwdIS9_NS6_IJNS7_ILi1EEESF_SF_EEESA_SC_Li256ELb1ELb1ELb0ELb0EEENS1_19SingleTileSchedulerILb1ELb0ELb1ELi128EEEEEEEEEvNT_6ParamsE,"",@"SHT_CUDA_INFO"
	.sectionflags	@""
	.align	4


	//----- nvinfo : EIATTR_CUDA_API_VERSION
	.align		4
        /*0000*/ 	.byte	0x04, 0x37
        /*0002*/ 	.short	(.L_528 - .L_527)
.L_527:
        /*0004*/ 	.word	0x00000082


	//----- nvinfo : EIATTR_KPARAM_INFO
	.align		4
.L_528:
        /*0008*/ 	.byte	0x04, 0x17
        /*000a*/ 	.short	(.L_530 - .L_529)
.L_529:
        /*000c*/ 	.word	0x00000000
        /*0010*/ 	.short	0x0000
        /*0012*/ 	.short	0x0000
        /*0014*/ 	.byte	0x00, 0xf0, 0x61, 0x10


	//----- nvinfo : EIATTR_SPARSE_MMA_MASK
	.align		4
.L_530:
        /*0018*/ 	.byte	0x03, 0x50
        /*001a*/ 	.short	0x0000


	//----- nvinfo : EIATTR_MAXREG_COUNT
	.align		4
        /*001c*/ 	.byte	0x03, 0x1b
        /*001e*/ 	.short	0x00ff


	//----- nvinfo : EIATTR_MERCURY_ISA_VERSION
	.align		4
        /*0020*/ 	.byte	0x03, 0x5f
        /*0022*/ 	.short	0x0101


	//----- nvinfo : EIATTR_VRC_CTA_INIT_COUNT
	.align		4
        /*0024*/ 	.byte	0x02, 0x4a
	.zero		1
	.zero		1


	//----- nvinfo : EIATTR_EXIT_INSTR_OFFSETS
	.align		4
        /*0028*/ 	.byte	0x04, 0x1c
        /*002a*/ 	.short	(.L_532 - .L_531)


	//   ....[0]....
.L_531:
        /*002c*/ 	.word	0x00000010


	//----- nvinfo : EIATTR_MAX_THREADS
	.align		4
.L_532:
        /*0030*/ 	.byte	0x04, 0x05
        /*0032*/ 	.short	(.L_534 - .L_533)
.L_533:
        /*0034*/ 	.word	0x00000100
        /*0038*/ 	.word	0x00000001
        /*003c*/ 	.word	0x00000001


	//----- nvinfo : EIATTR_CBANK_PARAM_SIZE
	.align		4
.L_534:
        /*0040*/ 	.byte	0x03, 0x19
        /*0042*/ 	.short	0x0418


	//----- nvinfo : EIATTR_PARAM_CBANK
	.align		4
        /*0044*/ 	.byte	0x04, 0x0a
        /*0046*/ 	.short	(.L_536 - .L_535)
	.align		4
.L_535:
        /*0048*/ 	.word	index@(.nv.constant0._ZN7cutlass13device_kernelIN5flash19enable_sm80_to_sm89INS1_16FlashAttnFwdSm80INS1_25CollectiveMainloopFwdSm80ILi8ELi1ELb1EN4cute5tupleIJNS5_1CILi128EEES8_S8_EEELi128ENS_6half_tEfNS_4arch4Sm80ELb1ELb0ELb0ELb1ELb0ELb0ELb1ELb0EEENS1_21CollectiveEpilogueFwdIS9_NS6_IJNS7_ILi1EEESF_SF_EEESA_SC_Li256ELb1ELb1ELb0ELb0EEENS1_19SingleTileSchedulerILb1ELb0ELb1ELi128EEEEEEEEEvNT_6ParamsE)
        /*004c*/ 	.short	0x0380
        /*004e*/ 	.short	0x0418


	//----- nvinfo : EIATTR_SW_WAR
	.align		4
.L_536:
        /*0050*/ 	.byte	0x04, 0x36
        /*0052*/ 	.short	(.L_538 - .L_537)
.L_537:
        /*0054*/ 	.word	0x00000008
.L_538:


//--------------------- .nv.info._ZN7cutlass13device_kernelIN5flash19enable_sm80_to_sm89INS1_16FlashAttnFwdSm80INS1_25CollectiveMainloopFwdSm80ILi8ELi1ELb1EN4cute5tupleIJNS5_1CILi128EEES8_S8_EEELi128ENS_6half_tEfNS_4arch4Sm80ELb1ELb0ELb0ELb1ELb0ELb1ELb1ELb0EEENS1_21CollectiveEpilogueFwdIS9_NS6_IJNS7_ILi1EEESF_SF_EEESA_SC_Li256ELb1ELb1ELb0ELb0EEENS1_19SingleTileSchedulerILb1ELb0ELb1ELi128EEEEEEEEEvNT_6ParamsE --------------------------
	.section	.nv.info._ZN7cutlass13device_kernelIN5flash19enable_sm80_to_sm89INS1_16FlashAttnFwdSm80INS1_25CollectiveMainloopFwdSm80ILi8ELi1ELb1EN4cute5tupleIJNS5_1CILi128EEES8_S8_EEELi128ENS_6half_tEfNS_4arch4Sm80ELb1ELb0ELb0ELb1ELb0ELb1ELb1ELb0EEENS1_21CollectiveEpilogueFwdIS9_NS6_IJNS7_ILi1EEESF_SF_EEESA_SC_Li256ELb1ELb1ELb0ELb0EEENS1_19SingleTileSchedulerILb1ELb0ELb1ELi128EEEEEEEEEvNT_6ParamsE,"",@"SHT_CUDA_INFO"
	.sectionflags	@""
	.align	4


	//----- nvinfo : EIATTR_CUDA_API_VERSION
	.align		4
        /*0000*/ 	.byte	0x04, 0x37
        /*0002*/ 	.short	(.L_540 - .L_539)
.L_539:
        /*0004*/ 	.word	0x00000082


	//----- nvinfo : EIATTR_KPARAM_INFO
	.align		4
.L_540:
        /*0008*/ 	.byte	0x04, 0x17
        /*000a*/ 	.short	(.L_542 - .L_541)
.L_541:
        /*000c*/ 	.word	0x00000000
        /*0010*/ 	.short	0x0000
        /*0012*/ 	.short	0x0000
        /*0014*/ 	.byte	0x00, 0xf0, 0x61, 0x10


	//----- nvinfo : EIATTR_SPARSE_MMA_MASK
	.align		4
.L_542:
        /*0018*/ 	.byte	0x03, 0x50
        /*001a*/ 	.short	0x0000


	//----- nvinfo : EIATTR_MAXREG_COUNT
	.align		4
        /*001c*/ 	.byte	0x03, 0x1b
        /*001e*/ 	.short	0x00ff


	//----- nvinfo : EIATTR_MERCURY_ISA_VERSION
	.align		4
        /*0020*/ 	.byte	0x03, 0x5f
        /*0022*/ 	.short	0x0101


	//----- nvinfo : EIATTR_VRC_CTA_INIT_COUNT
	.align		4
        /*0024*/ 	.byte	0x02, 0x4a
	.zero		1
	.zero		1


	//----- nvinfo : EIATTR_EXIT_INSTR_OFFSETS
	.align		4
        /*0028*/ 	.byte	0x04, 0x1c
        /*002a*/ 	.short	(.L_544 - .L_543)


	//   ....[0]....
.L_543:
        /*002c*/ 	.word	0x00000010


	//----- nvinfo : EIATTR_MAX_THREADS
	.align		4
.L_544:
        /*0030*/ 	.byte	0x04, 0x05
        /*0032*/ 	.short	(.L_546 - .L_545)
.L_545:
        /*0034*/ 	.word	0x00000100
        /*0038*/ 	.word	0x00000001
        /*003c*/ 	.word	0x00000001


	//----- nvinfo : EIATTR_CBANK_PARAM_SIZE
	.align		4
.L_546:
        /*0040*/ 	.byte	0x03, 0x19
        /*0042*/ 	.short	0x0418


	//----- nvinfo : EIATTR_PARAM_CBANK
	.align		4
        /*0044*/ 	.byte	0x04, 0x0a
        /*0046*/ 	.short	(.L_548 - .L_547)
	.align		4
.L_547:
        /*0048*/ 	.word	index@(.nv.constant0._ZN7cutlass13device_kernelIN5flash19enable_sm80_to_sm89INS1_16FlashAttnFwdSm80INS1_25CollectiveMainloopFwdSm80ILi8ELi1ELb1EN4cute5tupleIJNS5_1CILi128EEES8_S8_EEELi128ENS_6half_tEfNS_4arch4Sm80ELb1ELb0ELb0ELb1ELb0ELb1ELb1ELb0EEENS1_21CollectiveEpilogueFwdIS9_NS6_IJNS7_ILi1EEESF_SF_EEESA_SC_Li256ELb1ELb1ELb0ELb0EEENS1_19SingleTileSchedulerILb1ELb0ELb1ELi128EEEEEEEEEvNT_6ParamsE)
        /*004c*/ 	.short	0x0380
        /*004e*/ 	.short	0x0418


	//----- nvinfo : EIATTR_SW_WAR
	.align		4
.L_548:
        /*0050*/ 	.byte	0x04, 0x36
        /*0052*/ 	.short	(.L_550 - .L_549)
.L_549:
        /*0054*/ 	.word	0x00000008
.L_550:


//--------------------- .nv.info._ZN7cutlass13device_kernelIN5flash19enable_sm80_to_sm89INS1_16FlashAttnFwdSm80INS1_25CollectiveMainloopFwdSm80ILi4ELi1ELb0EN4cute5tupleIJNS5_1CILi128EEENS7_ILi64EEES8_EEELi128ENS_6half_tEfNS_4arch4Sm80ELb0ELb0ELb0ELb0ELb0ELb0ELb1ELb0EEENS1_21CollectiveEpilogueFwdINS6_IJS8_S8_S9_EEENS6_IJNS7_ILi1EEESH_SH_EEESB_SD_Li128ELb0ELb1ELb0ELb0EEENS1_19SingleTileSchedulerILb0ELb0ELb1ELi128EEEEEEEEEvNT_6ParamsE --------------------------
	.section	.nv.info._ZN7cutlass13device_kernelIN5flash19enable_sm80_to_sm89INS1_16FlashAttnFwdSm80INS1_25CollectiveMainloopFwdSm80ILi4ELi1ELb0EN4cute5tupleIJNS5_1CILi128EEENS7_ILi64EEES8_EEELi128ENS_6half_tEfNS_4arch4Sm80ELb0ELb0ELb0ELb0ELb0ELb0ELb1ELb0EEENS1_21CollectiveEpilogueFwdINS6_IJS8_S8_S9_EEENS6_IJNS7_ILi1EEESH_SH_EEESB_SD_Li128ELb0ELb1ELb0ELb0EEENS1_19SingleTileSchedulerILb0ELb0ELb1ELi128EEEEEEEEEvNT_6ParamsE,"",@"SHT_CUDA_INFO"
	.sectionflags	@""
	.align	4


	//----- nvinfo : EIATTR_CUDA_API_VERSION
	.align		4
        /*0000*/ 	.byte	0x04, 0x37
        /*0002*/ 	.short	(.L_552 - .L_551)
.L_551:
        /*0004*/ 	.word	0x00000082


	//----- nvinfo : EIATTR_KPARAM_INFO
	.align		4
.L_552:
        /*0008*/ 	.byte	0x04, 0x17
        /*000a*/ 	.short	(.L_554 - .L_553)
.L_553:
        /*000c*/ 	.word	0x00000000
        /*0010*/ 	.short	0x0000
        /*0012*/ 	.short	0x0000
        /*0014*/ 	.byte	0x00, 0xf0, 0x61, 0x10


	//----- nvinfo : EIATTR_SPARSE_MMA_MASK
	.align		4
.L_554:
        /*0018*/ 	.byte	0x03, 0x50
        /*001a*/ 	.short	0x0000


	//----- nvinfo : EIATTR_MAXREG_COUNT
	.align		4
        /*001c*/ 	.byte	0x03, 0x1b
        /*001e*/ 	.short	0x00ff


	//----- nvinfo : EIATTR_MERCURY_ISA_VERSION
	.align		4
        /*0020*/ 	.byte	0x03, 0x5f
        /*0022*/ 	.short	0x0101


	//----- nvinfo : EIATTR_VRC_CTA_INIT_COUNT
	.align		4
        /*0024*/ 	.byte	0x02, 0x4a
	.zero		1
	.zero		1


	//----- nvinfo : EIATTR_EXIT_INSTR_OFFSETS
	.align		4
        /*0028*/ 	.byte	0x04, 0x1c
        /*002a*/ 	.short	(.L_556 - .L_555)


	//   ....[0]....
.L_555:
        /*002c*/ 	.word	0x00000010


	//----- nvinfo : EIATTR_MAX_THREADS
	.align		4
.L_556:
        /*0030*/ 	.byte	0x04, 0x05
        /*0032*/ 	.short	(.L_558 - .L_557)
.L_557:
        /*0034*/ 	.word	0x00000080
        /*0038*/ 	.word	0x00000001
        /*003c*/ 	.word	0x00000001


	//----- nvinfo : EIATTR_CBANK_PARAM_SIZE
	.align		4
.L_558:
        /*0040*/ 	.byte	0x03, 0x19
        /*0042*/ 	.short	0x0418


	//----- nvinfo : EIATTR_PARAM_CBANK
	.align		4
        /*0044*/ 	.byte	0x04, 0x0a
        /*0046*/ 	.short	(.L_560 - .L_559)
	.align		4
.L_559:
        /*0048*/ 	.word	index@(.nv.constant0._ZN7cutlass13device_kernelIN5flash19enable_sm80_to_sm89INS1_16FlashAttnFwdSm80INS1_25CollectiveMainloopFwdSm80ILi4ELi1ELb0EN4cute5tupleIJNS5_1CILi128EEENS7_ILi64EEES8_EEELi128ENS_6half_tEfNS_4arch4Sm80ELb0ELb0ELb0ELb0ELb0ELb0ELb1ELb0EEENS1_21CollectiveEpilogueFwdINS6_IJS8_S8_S9_EEENS6_IJNS7_ILi1EEESH_SH_EEESB_SD_Li128ELb0ELb1ELb0ELb0EEENS1_19SingleTileSchedulerILb0ELb0ELb1ELi128EEEEEEEEEvNT_6ParamsE)
        /*004c*/ 	.short	0x0380
        /*004e*/ 	.short	0x0418


	//----- nvinfo : EIATTR_SW_WAR
	.align		4
.L_560:
        /*0050*/ 	.byte	0x04, 0x36
        /*0052*/ 	.short	(.L_562 - .L_561)
.L_561:
        /*0054*/ 	.word	0x00000008
.L_562:


//--------------------- .nv.info._ZN7cutlass13device_kernelIN5flash19enable_sm80_to_sm89INS1_16FlashAttnFwdSm80INS1_25CollectiveMainloopFwdSm80ILi4ELi1ELb0EN4cute5tupleIJNS5_1CILi128EEENS7_ILi64EEES8_EEELi128ENS_6half_tEfNS_4arch4Sm80ELb0ELb0ELb0ELb1ELb0ELb0ELb1ELb0EEENS1_21CollectiveEpilogueFwdINS6_IJS8_S8_S9_EEENS6_IJNS7_ILi1EEESH_SH_EEESB_SD_Li128ELb1ELb1ELb0ELb0EEENS1_19SingleTileSchedulerILb1ELb0ELb1ELi128EEEEEEEEEvNT_6ParamsE --------------------------
	.section	.nv.info._ZN7cutlass13device_kernelIN5flash19enable_sm80_to_sm89INS1_16FlashAttnFwdSm80INS1_25CollectiveMainloopFwdSm80ILi4ELi1ELb0EN4cute5tupleIJNS5_1CILi128EEENS7_ILi64EEES8_EEELi128ENS_6half_tEfNS_4arch4Sm80ELb0ELb0ELb0ELb1ELb0ELb0ELb1ELb0EEENS1_21CollectiveEpilogueFwdINS6_IJS8_S8_S9_EEENS6_IJNS7_ILi1EEESH_SH_EEESB_SD_Li128ELb1ELb1ELb0ELb0EEENS1_19SingleTileSchedulerILb1ELb0ELb1ELi128EEEEEEEEEvNT_6ParamsE,"",@"SHT_CUDA_INFO"
	.sectionflags	@""
	.align	4


	//----- nvinfo : EIATTR_CUDA_API_VERSION
	.align		4
        /*0000*/ 	.byte	0x04, 0x37
        /*0002*/ 	.short	(.L_564 - .L_563)
.L_563:
        /*0004*/ 	.word	0x00000082


	//----- nvinfo : EIATTR_KPARAM_INFO
	.align		4
.L_564:
        /*0008*/ 	.byte	0x04, 0x17
        /*000a*/ 	.short	(.L_566 - .L_565)
.L_565:
        /*000c*/ 	.word	0x00000000
        /*0010*/ 	.short	0x0000
        /*0012*/ 	.short	0x0000
        /*0014*/ 	.byte	0x00, 0xf0, 0x61, 0x10


	//----- nvinfo : EIATTR_SPARSE_MMA_MASK
	.align		4
.L_566:
        /*0018*/ 	.byte	0x03, 0x50
        /*001a*/ 	.short	0x0000


	//----- nvinfo : EIATTR_MAXREG_COUNT
	.align		4
        /*001c*/ 	.byte	0x03, 0x1b
        /*001e*/ 	.short	0x00ff


	//----- nvinfo : EIATTR_MERCURY_ISA_VERSION
	.align		4
        /*0020*/ 	.byte	0x03, 0x5f
        /*0022*/ 	.short	0x0101


	//----- nvinfo : EIATTR_VRC_CTA_INIT_COUNT
	.align		4
        /*0024*/ 	.byte	0x02, 0x4a
	.zero		1
	.zero		1


	//----- nvinfo : EIATTR_EXIT_INSTR_OFFSETS
	.align		4
        /*0028*/ 	.byte	0x04, 0x1c
        /*002a*/ 	.short	(.L_568 - .L_567)


	//   ....[0]....
.L_567:
        /*002c*/ 	.word	0x00000010


	//----- nvinfo : EIATTR_MAX_THREADS
	.align		4
.L_568:
        /*0030*/ 	.byte	0x04, 0x05
        /*0032*/ 	.short	(.L_570 - .L_569)
.L_569:
        /*0034*/ 	.word	0x00000080
        /*0038*/ 	.word	0x00000001
        /*003c*/ 	.word	0x00000001


	//----- nvinfo : EIATTR_CBANK_PARAM_SIZE
	.align		4
.L_570:
        /*0040*/ 	.byte	0x03, 0x19
        /*0042*/ 	.short	0x0418


	//----- nvinfo : EIATTR_PARAM_CBANK
	.align		4
        /*0044*/ 	.byte	0x04, 0x0a
        /*0046*/ 	.short	(.L_572 - .L_571)
	.align		4
.L_571:
        /*0048*/ 	.word	index@(.nv.constant0._ZN7cutlass13device_kernelIN5flash19enable_sm80_to_sm89INS1_16FlashAttnFwdSm80INS1_25CollectiveMainloopFwdSm80ILi4ELi1ELb0EN4cute5tupleIJNS5_1CILi128EEENS7_ILi64EEES8_EEELi128ENS_6half_tEfNS_4arch4Sm80ELb0ELb0ELb0ELb1ELb0ELb0ELb1ELb0EEENS1_21CollectiveEpilogueFwdINS6_IJS8_S8_S9_EEENS6_IJNS7_ILi1EEESH_SH_EEESB_SD_Li128ELb1ELb1ELb0ELb0EEENS1_19SingleTileSchedulerILb1ELb0ELb1ELi128EEEEEEEEEvNT_6ParamsE)
        /*004c*/ 	.short	0x0380
        /*004e*/ 	.short	0x0418


	//----- nvinfo : EIATTR_SW_WAR
	.align		4
.L_572:
        /*0050*/ 	.byte	0x04, 0x36
        /*0052*/ 	.short	(.L_574 - .L_573)
.L_573:
        /*0054*/ 	.word	0x00000008
.L_574:


//--------------------- .nv.info._ZN7cutlass13device_kernelIN5flash19enable_sm80_to_sm89INS1_16FlashAttnFwdSm80INS1_25CollectiveMainloopFwdSm80ILi4ELi1ELb0EN4cute5tupleIJNS5_1CILi128EEENS7_ILi64EEES8_EEELi128ENS_6half_tEfNS_4arch4Sm80ELb0ELb0ELb0ELb1ELb0ELb1ELb1ELb0EEENS1_21CollectiveEpilogueFwdINS6_IJS8_S8_S9_EEENS6_IJNS7_ILi1EEESH_SH_EEESB_SD_Li128ELb1ELb1ELb0ELb0EEENS1_19SingleTileSchedulerILb1ELb0ELb1ELi128EEEEEEEEEvNT_6ParamsE --------------------------
	.section	.nv.info._ZN7cutlass13device_kernelIN5flash19enable_sm80_to_sm89INS1_16FlashAttnFwdSm80INS1_25CollectiveMainloopFwdSm80ILi4ELi1ELb0EN4cute5tupleIJNS5_1CILi128EEENS7_ILi64EEES8_EEELi128ENS_6half_tEfNS_4arch4Sm80ELb0ELb0ELb0ELb1ELb0ELb1ELb1ELb0EEENS1_21CollectiveEpilogueFwdINS6_IJS8_S8_S9_EEENS6_IJNS7_ILi1EEESH_SH_EEESB_SD_Li128ELb1ELb1ELb0ELb0EEENS1_19SingleTileSchedulerILb1ELb0ELb1ELi128EEEEEEEEEvNT_6ParamsE,"",@"SHT_CUDA_INFO"
	.sectionflags	@""
	.align	4


	//----- nvinfo : EIATTR_CUDA_API_VERSION
	.align		4
        /*0000*/ 	.byte	0x04, 0x37
        /*0002*/ 	.short	(.L_576 - .L_575)
.L_575:
        /*0004*/ 	.word	0x00000082


	//----- nvinfo : EIATTR_KPARAM_INFO
	.align		4
.L_576:
        /*0008*/ 	.byte	0x04, 0x17
        /*000a*/ 	.short	(.L_578 - .L_577)
.L_577:
        /*000c*/ 	.word	0x00000000
        /*0010*/ 	.short	0x0000
        /*0012*/ 	.short	0x0000
        /*0014*/ 	.byte	0x00, 0xf0, 0x61, 0x10


	//----- nvinfo : EIATTR_SPARSE_MMA_MASK
	.align		4
.L_578:
        /*0018*/ 	.byte	0x03, 0x50
        /*001a*/ 	.short	0x0000


	//----- nvinfo : EIATTR_MAXREG_COUNT
	.align		4
        /*001c*/ 	.byte	0x03, 0x1b
        /*001e*/ 	.short	0x00ff


	//----- nvinfo : EIATTR_MERCURY_ISA_VERSION
	.align		4
        /*0020*/ 	.byte	0x03, 0x5f
        /*0022*/ 	.short	0x0101


	//----- nvinfo : EIATTR_VRC_CTA_INIT_COUNT
	.align		4
        /*0024*/ 	.byte	0x02, 0x4a
	.zero		1
	.zero		1


	//----- nvinfo : EIATTR_EXIT_INSTR_OFFSETS
	.align		4
        /*0028*/ 	.byte	0x04, 0x1c
        /*002a*/ 	.short	(.L_580 - .L_579)


	//   ....[0]....
.L_579:
        /*002c*/ 	.word	0x00000010


	//----- nvinfo : EIATTR_MAX_THREADS
	.align		4
.L_580:
        /*0030*/ 	.byte	0x04, 0x05
        /*0032*/ 	.short	(.L_582 - .L_581)
.L_581:
        /*0034*/ 	.word	0x00000080
        /*0038*/ 	.word	0x00000001
        /*003c*/ 	.word	0x00000001


	//----- nvinfo : EIATTR_CBANK_PARAM_SIZE
	.align		4
.L_582:
        /*0040*/ 	.byte	0x03, 0x19
        /*0042*/ 	.short	0x0418


	//----- nvinfo : EIATTR_PARAM_CBANK
	.align		4
        /*0044*/ 	.byte	0x04, 0x0a
        /*0046*/ 	.short	(.L_584 - .L_583)
	.align		4
.L_583:
        /*0048*/ 	.word	index@(.nv.constant0._ZN7cutlass13device_kernelIN5flash19enable_sm80_to_sm89INS1_16FlashAttnFwdSm80INS1_25CollectiveMainloopFwdSm80ILi4ELi1ELb0EN4cute5tupleIJNS5_1CILi128EEENS7_ILi64EEES8_EEELi128ENS_6half_tEfNS_4arch4Sm80ELb0ELb0ELb0ELb1ELb0ELb1ELb1ELb0EEENS1_21CollectiveEpilogueFwdINS6_IJS8_S8_S9_EEENS6_IJNS7_ILi1EEESH_SH_EEESB_SD_Li128ELb1ELb1ELb0ELb0EEENS1_19SingleTileSchedulerILb1ELb0ELb1ELi128EEEEEEEEEvNT_6ParamsE)
        /*004c*/ 	.short	0x0380
        /*004e*/ 	.short	0x0418


	//----- nvinfo : EIATTR_SW_WAR
	.align		4
.L_584:
        /*0050*/ 	.byte	0x04, 0x36
        /*0052*/ 	.short	(.L_586 - .L_585)
.L_585:
        /*0054*/ 	.word	0x00000008
.L_586:


//--------------------- .nv.info._ZN7cutlass13device_kernelIN5flash19enable_sm80_to_sm89INS1_16FlashAttnFwdSm80INS1_25CollectiveMainloopFwdSm80ILi4ELi1ELb0EN4cute5tupleIJNS5_1CILi128EEENS7_ILi48EEES8_EEELi128ENS_6half_tEfNS_4arch4Sm80ELb0ELb1ELb0ELb0ELb0ELb0ELb1ELb0EEENS1_21CollectiveEpilogueFwdINS6_IJS8_S8_S9_EEENS6_IJNS7_ILi1EEESH_SH_EEESB_SD_Li128ELb0ELb1ELb0ELb0EEENS1_19SingleTileSchedulerILb0ELb0ELb1ELi128EEEEEEEEEvNT_6ParamsE --------------------------
	.section	.nv.info._ZN7cutlass13device_kernelIN5flash19enable_sm80_to_sm89INS1_16FlashAttnFwdSm80INS1_25CollectiveMainloopFwdSm80ILi4ELi1ELb0EN4cute5tupleIJNS5_1CILi128EEENS7_ILi48EEES8_EEELi128ENS_6half_tEfNS_4arch4Sm80ELb0ELb1ELb0ELb0ELb0ELb0ELb1ELb0EEENS1_21CollectiveEpilogueFwdINS6_IJS8_S8_S9_EEENS6_IJNS7_ILi1EEESH_SH_EEESB_SD_Li128ELb0ELb1ELb0ELb0EEENS1_19SingleTileSchedulerILb0ELb0ELb1ELi128EEEEEEEEEvNT_6ParamsE,"",@"SHT_CUDA_INFO"
	.sectionflags	@""
	.align	4


	//----- nvinfo : EIATTR_CUDA_API_VERSION
	.align		4
        /*0000*/ 	.byte	0x04, 0x37
        /*0002*/ 	.short	(.L_588 - .L_587)
.L_587:
        /*0004*/ 	.word	0x00000082


	//----- nvinfo : EIATTR_KPARAM_INFO
	.align		4
.L_588:
        /*0008*/ 	.byte	0x04, 0x17
        /*000a*/ 	.short	(.L_590 - .L_589)
.L_589:
        /*000c*/ 	.word	0x00000000
        /*0010*/ 	.short	0x0000
        /*0012*/ 	.short	0x0000
        /*0014*/ 	.byte	0x00, 0xf0, 0x61, 0x10


	//----- nvinfo : EIATTR_SPARSE_MMA_MASK
	.align		4
.L_590:
        /*0018*/ 	.byte	0x03, 0x50
        /*001a*/ 	.short	0x0000


	//----- nvinfo : EIATTR_MAXREG_COUNT
	.align		4
        /*001c*/ 	.byte	0x03, 0x1b
        /*001e*/ 	.short	0x00ff


	//----- nvinfo : EIATTR_MERCURY_ISA_VERSION
	.align		4
        /*0020*/ 	.byte	0x03, 0x5f
        /*0022*/ 	.short	0x0101


	//----- nvinfo : EIATTR_VRC_CTA_INIT_COUNT
	.align		4
        /*0024*/ 	.byte	0x02, 0x4a
	.zero		1
	.zero		1


	//----- nvinfo : EIATTR_EXIT_INSTR_OFFSETS
	.align		4
        /*0028*/ 	.byte	0x04, 0x1c
        /*002a*/ 	.short	(.L_592 - .L_591)


	//   ....[0]....
.L_591:
        /*002c*/ 	.word	0x00000010


	//----- nvinfo : EIATTR_MAX_THREADS
	.align		4
.L_592:
        /*0030*/ 	.byte	0x04, 0x05
        /*0032*/ 	.short	(.L_594 - .L_593)
.L_593:
        /*0034*/ 	.word	0x00000080
        /*0038*/ 	.word	0x00000001
        /*003c*/ 	.word	0x00000001


	//----- nvinfo : EIATTR_CBANK_PARAM_SIZE
	.align		4
.L_594:
        /*0040*/ 	.byte	0x03, 0x19
        /*0042*/ 	.short	0x0418


	//----- nvinfo : EIATTR_PARAM_CBANK
	.align		4
        /*0044*/ 	.byte	0x04, 0x0a
        /*0046*/ 	.short	(.L_596 - .L_595)
	.align		4
.L_595:
        /*0048*/ 	.word	index@(.nv.constant0._ZN7cutlass13device_kernelIN5flash19enable_sm80_to_sm89INS1_16FlashAttnFwdSm80INS1_25CollectiveMainloopFwdSm80ILi4ELi1ELb0EN4cute5tupleIJNS5_1CILi128EEENS7_ILi48EEES8_EEELi128ENS_6half_tEfNS_4arch4Sm80ELb0ELb1ELb0ELb0ELb0ELb0ELb1ELb0EEENS1_21CollectiveEpilogueFwdINS6_IJS8_S8_S9_EEENS6_IJNS7_ILi1EEESH_SH_EEESB_SD_Li128ELb0ELb1ELb0ELb0EEENS1_19SingleTileSchedulerILb0ELb0ELb1ELi128EEEEEEEEEvNT_6ParamsE)
        /*004c*/ 	.short	0x0380
        /*004e*/ 	.short	0x0418


	//----- nvinfo : EIATTR_SW_WAR
	.align		4
.L_596:
        /*0050*/ 	.byte	0x04, 0x36
        /*0052*/ 	.short	(.L_598 - .L_597)
.L_597:
        /*0054*/ 	.word	0x00000008
.L_598:


//--------------------- .nv.info._ZN7cutlass13device_kernelIN5flash19enable_sm80_to_sm89INS1_16FlashAttnFwdSm80INS1_25CollectiveMainloopFwdSm80ILi4ELi1ELb0EN4cute5tupleIJNS5_1CILi128EEENS7_ILi48EEES8_EEELi128ENS_6half_tEfNS_4arch4Sm80ELb0ELb1ELb0ELb1ELb0ELb0ELb1ELb0EEENS1_21CollectiveEpilogueFwdINS6_IJS8_S8_S9_EEENS6_IJNS7_ILi1EEESH_SH_EEESB_SD_Li128ELb1ELb1ELb0ELb0EEENS1_19SingleTileSchedulerILb1ELb0ELb1ELi128EEEEEEEEEvNT_6ParamsE --------------------------
	.section	.nv.info._ZN7cutlass13device_kernelIN5flash19enable_sm80_to_sm89INS1_16FlashAttnFwdSm80INS1_25CollectiveMainloopFwdSm80ILi4ELi1ELb0EN4cute5tupleIJNS5_1CILi128EEENS7_ILi48EEES8_EEELi128ENS_6half_tEfNS_4arch4Sm80ELb0ELb1ELb0ELb1ELb0ELb0ELb1ELb0EEENS1_21CollectiveEpilogueFwdINS6_IJS8_S8_S9_EEENS6_IJNS7_ILi1EEESH_SH_EEESB_SD_Li128ELb1ELb1ELb0ELb0EEENS1_19SingleTileSchedulerILb1ELb0ELb1ELi128EEEEEEEEEvNT_6ParamsE,"",@"SHT_CUDA_INFO"
	.sectionflags	@""
	.align	4


	//----- nvinfo : EIATTR_CUDA_API_VERSION
	.align		4
        /*0000*/ 	.byte	0x04, 0x37
        /*0002*/ 	.short	(.L_600 - .L_599)
.L_599:
        /*0004*/ 	.word	0x00000082


	//----- nvinfo : EIATTR_KPARAM_INFO
	.align		4
.L_600:
        /*0008*/ 	.byte	0x04, 0x17
        /*000a*/ 	.short	(.L_602 - .L_601)
.L_601:
        /*000c*/ 	.word	0x00000000
        /*0010*/ 	.short	0x0000
        /*0012*/ 	.short	0x0000
        /*0014*/ 	.byte	0x00, 0xf0, 0x61, 0x10


	//----- nvinfo : EIATTR_SPARSE_MMA_MASK
	.align		4
.L_602:
        /*0018*/ 	.byte	0x03, 0x50
        /*001a*/ 	.short	0x0000


	//----- nvinfo : EIATTR_MAXREG_COUNT
	.align		4
        /*001c*/ 	.byte	0x03, 0x1b
        /*001e*/ 	.short	0x00ff


	//----- nvinfo : EIATTR_MERCURY_ISA_VERSION
	.align		4
        /*0020*/ 	.byte	0x03, 0x5f
        /*0022*/ 	.short	0x0101


	//----- nvinfo : EIATTR_VRC_CTA_INIT_COUNT
	.align		4
        /*0024*/ 	.byte	0x02, 0x4a
	.zero		1
	.zero		1


	//----- nvinfo : EIATTR_EXIT_INSTR_OFFSETS
	.align		4
        /*0028*/ 	.byte	0x04, 0x1c
        /*002a*/ 	.short	(.L_604 - .L_603)


	//   ....[0]....
.L_603:
        /*002c*/ 	.word	0x00000010


	//----- nvinfo : EIATTR_MAX_THREADS
	.align		4
.L_604:
        /*0030*/ 	.byte	0x04, 0x05
        /*0032*/ 	.short	(.L_606 - .L_605)
.L_605:
        /*0034*/ 	.word	0x00000080
        /*0038*/ 	.word	0x00000001
        /*003c*/ 	.word	0x00000001


	//----- nvinfo : EIATTR_CBANK_PARAM_SIZE
	.align		4
.L_606:
        /*0040*/ 	.byte	0x03, 0x19
        /*0042*/ 	.short	0x0418


	//----- nvinfo : EIATTR_PARAM_CBANK
	.align		4
        /*0044*/ 	.byte	0x04, 0x0a
        /*0046*/ 	.short	(.L_608 - .L_607)
	.align		4
.L_607:
        /*0048*/ 	.word	index@(.nv.constant0._ZN7cutlass13device_kernelIN5flash19enable_sm80_to_sm89INS1_16FlashAttnFwdSm80INS1_25CollectiveMainloopFwdSm80ILi4ELi1ELb0EN4cute5tupleIJNS5_1CILi128EEENS7_ILi48EEES8_EEELi128ENS_6half_tEfNS_4arch4Sm80ELb0ELb1ELb0ELb1ELb0ELb0ELb1ELb0EEENS1_21CollectiveEpilogueFwdINS6_IJS8_S8_S9_EEENS6_IJNS7_ILi1EEESH_SH_EEESB_SD_Li128ELb1ELb1ELb0ELb0EEENS1_19SingleTileSchedulerILb1ELb0ELb1ELi128EEEEEEEEEvNT_6ParamsE)
        /*004c*/ 	.short	0x0380
        /*004e*/ 	.short	0x0418


	//----- nvinfo : EIATTR_SW_WAR
	.align		4
.L_608:
        /*0050*/ 	.byte	0x04, 0x36
        /*0052*/ 	.short	(.L_610 - .L_609)
.L_609:
        /*0054*/ 	.word	0x00000008
.L_610:


//--------------------- .nv.info._ZN7cutlass13device_kernelIN5flash19enable_sm80_to_sm89INS1_16FlashAttnFwdSm80INS1_25CollectiveMainloopFwdSm80ILi4ELi1ELb0EN4cute5tupleIJNS5_1CILi128EEENS7_ILi48EEES8_EEELi128ENS_6half_tEfNS_4arch4Sm80ELb0ELb1ELb0ELb1ELb0ELb1ELb1ELb0EEENS1_21CollectiveEpilogueFwdINS6_IJS8_S8_S9_EEENS6_IJNS7_ILi1EEESH_SH_EEESB_SD_Li128ELb1ELb1ELb0ELb0EEENS1_19SingleTileSchedulerILb1ELb0ELb1ELi128EEEEEEEEEvNT_6ParamsE --------------------------
	.section	.nv.info._ZN7cutlass13device_kernelIN5flash19enable_sm80_to_sm89INS1_16FlashAttnFwdSm80INS1_25CollectiveMainloopFwdSm80ILi4ELi1ELb0EN4cute5tupleIJNS5_1CILi128EEENS7_ILi48EEES8_EEELi128ENS_6half_tEfNS_4arch4Sm80ELb0ELb1ELb0ELb1ELb0ELb1ELb1ELb0EEENS1_21CollectiveEpilogueFwdINS6_IJS8_S8_S9_EEENS6_IJNS7_ILi1EEESH_SH_EEESB_SD_Li128ELb1ELb1ELb0ELb0EEENS1_19SingleTileSchedulerILb1ELb0ELb1ELi128EEEEEEEEEvNT_6ParamsE,"",@"SHT_CUDA_INFO"
	.sectionflags	@""
	.align	4


	//----- nvinfo : EIATTR_CUDA_API_VERSION
	.align		4
        /*0000*/ 	.byte	0x04, 0x37
        /*0002*/ 	.short	(.L_612 - .L_611)
.L_611:
        /*0004*/ 	.word	0x00000082


	//----- nvinfo : EIATTR_KPARAM_INFO
	.align		4
.L_612:
        /*0008*/ 	.byte	0x04, 0x17
        /*000a*/ 	.short	(.L_614 - .L_613)
.L_613:
        /*000c*/ 	.word	0x00000000
        /*0010*/ 	.short	0x0000
        /*0012*/ 	.short	0x0000
        /*0014*/ 	.byte	0x00, 0xf0, 0x61, 0x10


	//----- nvinfo : EIATTR_SPARSE_MMA_MASK
	.align		4
.L_614:
        /*0018*/ 	.byte	0x03, 0x50
        /*001a*/ 	.short	0x0000


	//----- nvinfo : EIATTR_MAXREG_COUNT
	.align		4
        /*001c*/ 	.byte	0x03, 0x1b
        /*001e*/ 	.short	0x00ff


	//----- nvinfo : EIATTR_MERCURY_ISA_VERSION
	.align		4
        /*0020*/ 	.byte	0x03, 0x5f
        /*0022*/ 	.short	0x0101


	//----- nvinfo : EIATTR_VRC_CTA_INIT_COUNT
	.align		4
        /*0024*/ 	.byte	0x02, 0x4a
	.zero		1
	.zero		1


	//----- nvinfo : EIATTR_EXIT_INSTR_OFFSETS
	.align		4
        /*0028*/ 	.byte	0x04, 0x1c
        /*002a*/ 	.short	(.L_616 - .L_615)


	//   ....[0]....
.L_615:
        /*002c*/ 	.word	0x00000010


	//----- nvinfo : EIATTR_MAX_THREADS
	.align		4
.L_616:
        /*0030*/ 	.byte	0x04, 0x05
        /*0032*/ 	.short	(.L_618 - .L_617)
.L_617:
        /*0034*/ 	.word	0x00000080
        /*0038*/ 	.word	0x00000001
        /*003c*/ 	.word	0x00000001


	//----- nvinfo : EIATTR_CBANK_PARAM_SIZE
	.align		4
.L_618:
        /*0040*/ 	.byte	0x03, 0x19
        /*0042*/ 	.short	0x0418


	//----- nvinfo : EIATTR_PARAM_CBANK
	.align		4
        /*0044*/ 	.byte	0x04, 0x0a
        /*0046*/ 	.short	(.L_620 - .L_619)
	.align		4
.L_619:
        /*0048*/ 	.word	index@(.nv.constant0._ZN7cutlass13device_kernelIN5flash19enable_sm80_to_sm89INS1_16FlashAttnFwdSm80INS1_25CollectiveMainloopFwdSm80ILi4ELi1ELb0EN4cute5tupleIJNS5_1CILi128EEENS7_ILi48EEES8_EEELi128ENS_6half_tEfNS_4arch4Sm80ELb0ELb1ELb0ELb1ELb0ELb1ELb1ELb0EEENS1_21CollectiveEpilogueFwdINS6_IJS8_S8_S9_EEENS6_IJNS7_ILi1EEESH_SH_EEESB_SD_Li128ELb1ELb1ELb0ELb0EEENS1_19SingleTileSchedulerILb1ELb0ELb1ELi128EEEEEEEEEvNT_6ParamsE)
        /*004c*/ 	.short	0x0380
        /*004e*/ 	.short	0x0418


	//----- nvinfo : EIATTR_SW_WAR
	.align		4
.L_620:
        /*0050*/ 	.byte	0x04, 0x36
        /*0052*/ 	.short	(.L_622 - .L_621)
.L_621:
        /*0054*/ 	.word	0x00000008
.L_622:


//--------------------- .nv.info._ZN7cutlass13device_kernelIN5flash19enable_sm80_to_sm89INS1_16FlashAttnFwdSm80INS1_25CollectiveMainloopFwdSm80ILi4ELi1ELb0EN4cute5tupleIJNS5_1CILi128EEENS7_ILi64EEES8_EEELi128ENS_6half_tEfNS_4arch4Sm80ELb1ELb0ELb0ELb0ELb0ELb0ELb1ELb0EEENS1_21CollectiveEpilogueFwdINS6_IJS8_S8_S9_EEENS6_IJNS7_ILi1EEESH_SH_EEESB_SD_Li128ELb0ELb1ELb0ELb0EEENS1_30DynamicPersistentTileSchedulerILi128ELi128ELb0ELb1ELb0EEEEEEEEEvNT_6ParamsE --------------------------
	.section	.nv.info._ZN7cutlass13device_kernelIN5flash19enable_sm80_to_sm89INS1_16FlashAttnFwdSm80INS1_25CollectiveMainloopFwdSm80ILi4ELi1ELb0EN4cute5tupleIJNS5_1CILi128EEENS7_ILi64EEES8_EEELi128ENS_6half_tEfNS_4arch4Sm80ELb1ELb0ELb0ELb0ELb0ELb0ELb1ELb0EEENS1_21CollectiveEpilogueFwdINS6_IJS8_S8_S9_EEENS6_IJNS7_ILi1EEESH_SH_EEESB_SD_Li128ELb0ELb1ELb0ELb0EEENS1_30DynamicPersistentTileSchedulerILi128ELi128ELb0ELb1ELb0EEEEEEEEEvNT_6ParamsE,"",@"SHT_CUDA_INFO"
	.sectionflags	@""
	.align	4


	//----- nvinfo : EIATTR_CUDA_API_VERSION
	.align		4
        /*0000*/ 	.byte	0x04, 0x37
        /*0002*/ 	.short	(.L_624 - .L_623)
.L_623:
        /*0004*/ 	.word	0x00000082


	//----- nvinfo : EIATTR_KPARAM_INFO
	.align		4
.L_624:
        /*0008*/ 	.byte	0x04, 0x17
        /*000a*/ 	.short	(.L_626 - .L_625)
.L_625:
        /*000c*/ 	.word	0x00000000
        /*0010*/ 	.short	0x0000
        /*0012*/ 	.short	0x0000
        /*0014*/ 	.byte	0x00, 0xf0, 0xa1, 0x10


	//----- nvinfo : EIATTR_SPARSE_MMA_MASK
	.align		4
.L_626:
        /*0018*/ 	.byte	0x03, 0x50
        /*001a*/ 	.short	0x0000


	//----- nvinfo : EIATTR_MAXREG_COUNT
	.align		4
        /*001c*/ 	.byte	0x03, 0x1b
        /*001e*/ 	.short	0x00ff


	//----- nvinfo : EIATTR_MERCURY_ISA_VERSION
	.align		4
        /*0020*/ 	.byte	0x03, 0x5f
        /*0022*/ 	.short	0x0101


	//----- nvinfo : EIATTR_VRC_CTA_INIT_COUNT
	.align		4
        /*0024*/ 	.byte	0x02, 0x4a
	.zero		1
	.zero		1


	//----- nvinfo : EIATTR_EXIT_INSTR_OFFSETS
	.align		4
        /*0028*/ 	.byte	0x04, 0x1c
        /*002a*/ 	.short	(.L_628 - .L_627)


	//   ....[0]....
.L_627:
        /*002c*/ 	.word	0x00000010


	//----- nvinfo : EIATTR_MAX_THREADS
	.align		4
.L_628:
        /*0030*/ 	.byte	0x04, 0x05
        /*0032*/ 	.short	(.L_630 - .L_629)
.L_629:
        /*0034*/ 	.word	0x00000080
        /*0038*/ 	.word	0x00000001
        /*003c*/ 	.word	0x00000001


	//----- nvinfo : EIATTR_CBANK_PARAM_SIZE
	.align		4
.L_630:
        /*0040*/ 	.byte	0x03, 0x19
        /*0042*/ 	.short	0x0428


	//----- nvinfo : EIATTR_PARAM_CBANK
	.align		4
        /*0044*/ 	.byte	0x04, 0x0a
        /*0046*/ 	.short	(.L_632 - .L_631)
	.align		4
.L_631:
        /*0048*/ 	.word	index@(.nv.constant0._ZN7cutlass13device_kernelIN5flash19enable_sm80_to_sm89INS1_16FlashAttnFwdSm80INS1_25CollectiveMainloopFwdSm80ILi4ELi1ELb0EN4cute5tupleIJNS5_1CILi128EEENS7_ILi64EEES8_EEELi128ENS_6half_tEfNS_4arch4Sm80ELb1ELb0ELb0ELb0ELb0ELb0ELb1ELb0EEENS1_21CollectiveEpilogueFwdINS6_IJS8_S8_S9_EEENS6_IJNS7_ILi1EEESH_SH_EEESB_SD_Li128ELb0ELb1ELb0ELb0EEENS1_30DynamicPersistentTileSchedulerILi128ELi128ELb0ELb1ELb0EEEEEEEEEvNT_6ParamsE)
        /*004c*/ 	.short	0x0380
        /*004e*/ 	.short	0x0428


	//----- nvinfo : EIATTR_SW_WAR
	.align		4
.L_632:
        /*0050*/ 	.byte	0x04, 0x36
        /*0052*/ 	.short	(.L_634 - .L_633)
.L_633:
        /*0054*/ 	.word	0x00000008
.L_634:


//--------------------- .nv.info._ZN7cutlass13device_kernelIN5flash19enable_sm80_to_sm89INS1_16FlashAttnFwdSm80INS1_25CollectiveMainloopFwdSm80ILi4ELi1ELb0EN4cute5tupleIJNS5_1CILi128EEENS7_ILi64EEES8_EEELi128ENS_6half_tEfNS_4arch4Sm80ELb1ELb0ELb0ELb1ELb0ELb0ELb1ELb0EEENS1_21CollectiveEpilogueFwdINS6_IJS8_S8_S9_EEENS6_IJNS7_ILi1EEESH_SH_EEESB_SD_Li128ELb1ELb1ELb0ELb0EEENS1_19SingleTileSchedulerILb1ELb0ELb1ELi128EEEEEEEEEvNT_6ParamsE --------------------------
	.section	.nv.info._ZN7cutlass13device_kernelIN5flash19enable_sm80_to_sm89INS1_16FlashAttnFwdSm80INS1_25CollectiveMainloopFwdSm80ILi4ELi1ELb0EN4cute5tupleIJNS5_1CILi128EEENS7_ILi64EEES8_EEELi128ENS_6half_tEfNS_4arch4Sm80ELb1ELb0ELb0ELb1ELb0ELb0ELb1ELb0EEENS1_21CollectiveEpilogueFwdINS6_IJS8_S8_S9_EEENS6_IJNS7_ILi1EEESH_SH_EEESB_SD_Li128ELb1ELb1ELb0ELb0EEENS1_19SingleTileSchedulerILb1ELb0ELb1ELi128EEEEEEEEEvNT_6ParamsE,"",@"SHT_CUDA_INFO"
	.sectionflags	@""
	.align	4


	//----- nvinfo : EIATTR_CUDA_API_VERSION
	.align		4
        /*0000*/ 	.byte	0x04, 0x37
        /*0002*/ 	.short	(.L_636 - .L_635)
.L_635:
        /*0004*/ 	.word	0x00000082


	//----- nvinfo : EIATTR_KPARAM_INFO
	.align		4
.L_636:
        /*0008*/ 	.byte	0x04, 0x17
        /*000a*/ 	.short	(.L_638 - .L_637)
.L_637:
        /*000c*/ 	.word	0x00000000
        /*0010*/ 	.short	0x0000
        /*0012*/ 	.short	0x0000
        /*0014*/ 	.byte	0x00, 0xf0, 0x61, 0x10


	//----- nvinfo : EIATTR_SPARSE_MMA_MASK
	.align		4
.L_638:
        /*0018*/ 	.byte	0x03, 0x50
        /*001a*/ 	.short	0x0000


	//----- nvinfo : EIATTR_MAXREG_COUNT
	.align		4
        /*001c*/ 	.byte	0x03, 0x1b
        /*001e*/ 	.short	0x00ff


	//----- nvinfo : EIATTR_MERCURY_ISA_VERSION
	.align		4
        /*0020*/ 	.byte	0x03, 0x5f
        /*0022*/ 	.short	0x0101


	//----- nvinfo : EIATTR_VRC_CTA_INIT_COUNT
	.align		4
        /*0024*/ 	.byte	0x02, 0x4a
	.zero		1
	.zero		1


	//----- nvinfo : EIATTR_EXIT_INSTR_OFFSETS
	.align		4
        /*0028*/ 	.byte	0x04, 0x1c
        /*002a*/ 	.short	(.L_640 - .L_639)


	//   ....[0]....
.L_639:
        /*002c*/ 	.word	0x00000010


	//----- nvinfo : EIATTR_MAX_THREADS
	.align		4
.L_640:
        /*0030*/ 	.byte	0x04, 0x05
        /*0032*/ 	.short	(.L_642 - .L_641)
.L_641:
        /*0034*/ 	.word	0x00000080
        /*0038*/ 	.word	0x00000001
        /*003c*/ 	.word	0x00000001


	//----- nvinfo : EIATTR_CBANK_PARAM_SIZE
	.align		4
.L_642:
        /*0040*/ 	.byte	0x03, 0x19
        /*0042*/ 	.short	0x0418


	//----- nvinfo : EIATTR_PARAM_CBANK
	.align		4
        /*0044*/ 	.byte	0x04, 0x0a
        /*0046*/ 	.short	(.L_644 - .L_643)
	.align		4
.L_643:
        /*0048*/ 	.word	index@(.nv.constant0._ZN7cutlass13device_kernelIN5flash19enable_sm80_to_sm89INS1_16FlashAttnFwdSm80INS1_25CollectiveMainloopFwdSm80ILi4ELi1ELb0EN4cute5tupleIJNS5_1CILi128EEENS7_ILi64EEES8_EEELi128ENS_6half_tEfNS_4arch4Sm80ELb1ELb0ELb0ELb1ELb0ELb0ELb1ELb0EEENS1_21CollectiveEpilogueFwdINS6_IJS8_S8_S9_EEENS6_IJNS7_ILi1EEESH_SH_EEESB_SD_Li128ELb1ELb1ELb0ELb0EEENS1_19SingleTileSchedulerILb1ELb0ELb1ELi128EEEEEEEEEvNT_6ParamsE)
        /*004c*/ 	.short	0x0380
        /*004e*/ 	.short	0x0418


	//----- nvinfo : EIATTR_SW_WAR
	.align		4
.L_644:
        /*0050*/ 	.byte	0x04, 0x36
        /*0052*/ 	.short	(.L_646 - .L_645)
.L_645:
        /*0054*/ 	.word	0x00000008
.L_646:


//--------------------- .nv.info._ZN7cutlass13device_kernelIN5flash19enable_sm80_to_sm89INS1_16FlashAttnFwdSm80INS1_25CollectiveMainloopFwdSm80ILi4ELi1ELb0EN4cute5tupleIJNS5_1CILi128EEENS7_ILi64EEES8_EEELi128ENS_6half_tEfNS_4arch4Sm80ELb1ELb0ELb0ELb1ELb0ELb1ELb1ELb0EEENS1_21CollectiveEpilogueFwdINS6_IJS8_S8_S9_EEENS6_IJNS7_ILi1EEESH_SH_EEESB_SD_Li128ELb1ELb1ELb0ELb0EEENS1_19SingleTileSchedulerILb1ELb0ELb1ELi128EEEEEEEEEvNT_6ParamsE --------------------------
	.section	.nv.info._ZN7cutlass13device_kernelIN5flash19enable_sm80_to_sm89INS1_16FlashAttnFwdSm80INS1_25CollectiveMainloopFwdSm80ILi4ELi1ELb0EN4cute5tupleIJNS5_1CILi128EEENS7_ILi64EEES8_EEELi128ENS_6half_tEfNS_4arch4Sm80ELb1ELb0ELb0ELb1ELb0ELb1ELb1ELb0EEENS1_21CollectiveEpilogueFwdINS6_IJS8_S8_S9_EEENS6_IJNS7_ILi1EEESH_SH_EEESB_SD_Li128ELb1ELb1ELb0ELb0EEENS1_19SingleTileSchedulerILb1ELb0ELb1ELi128EEEEEEEEEvNT_6ParamsE,"",@"SHT_CUDA_INFO"
	.sectionflags	@""
	.align	4


	//----- nvinfo : EIATTR_CUDA_API_VERSION
	.align		4
        /*0000*/ 	.byte	0x04, 0x37
        /*0002*/ 	.short	(.L_648 - .L_647)
.L_647:
        /*0004*/ 	.word	0x00000082


	//----- nvinfo : EIATTR_KPARAM_INFO
	.align		4
.L_648:
        /*0008*/ 	.byte	0x04, 0x17
        /*000a*/ 	.short	(.L_650 - .L_649)
.L_649:
        /*000c*/ 	.word	0x00000000
        /*0010*/ 	.short	0x0000
        /*0012*/ 	.short	0x0000
        /*0014*/ 	.byte	0x00, 0xf0, 0x61, 0x10


	//----- nvinfo : EIATTR_SPARSE_MMA_MASK
	.align		4
.L_650:
        /*0018*/ 	.byte	0x03, 0x50
        /*001a*/ 	.short	0x0000


	//----- nvinfo : EIATTR_MAXREG_COUNT
	.align		4
        /*001c*/ 	.byte	0x03, 0x1b
        /*001e*/ 	.short	0x00ff


	//----- nvinfo : EIATTR_MERCURY_ISA_VERSION
	.align		4
        /*0020*/ 	.byte	0x03, 0x5f
        /*0022*/ 	.short	0x0101


	//----- nvinfo : EIATTR_VRC_CTA_INIT_COUNT
	.align		4
        /*0024*/ 	.byte	0x02, 0x4a
	.zero		1
	.zero		1


	//----- nvinfo : EIATTR_EXIT_INSTR_OFFSETS
	.align		4
        /*0028*/ 	.byte	0x04, 0x1c
        /*002a*/ 	.short	(.L_652 - .L_651)


	//   ....[0]....
.L_651:
        /*002c*/ 	.word	0x00000010


	//----- nvinfo : EIATTR_MAX_THREADS
	.align		4
.L_652:
        /*0030*/ 	.byte	0x04, 0x05
        /*0032*/ 	.short	(.L_654 - .L_653)
.L_653:
        /*0034*/ 	.word	0x00000080
        /*0038*/ 	.word	0x00000001
        /*003c*/ 	.word	0x00000001


	//----- nvinfo : EIATTR_CBANK_PARAM_SIZE
	.align		4
.L_654:
        /*0040*/ 	.byte	0x03, 0x19
        /*0042*/ 	.short	0x0418


	//----- nvinfo : EIATTR_PARAM_CBANK
	.align		4
        /*0044*/ 	.byte	0x04, 0x0a
        /*0046*/ 	.short	(.L_656 - .L_655)
	.align		4
.L_655:
        /*0048*/ 	.word	index@(.nv.constant0._ZN7cutlass13device_kernelIN5flash19enable_sm80_to_sm89INS1_16FlashAttnFwdSm80INS1_25CollectiveMainloopFwdSm80ILi4ELi1ELb0EN4cute5tupleIJNS5_1CILi128EEENS7_ILi64EEES8_EEELi128ENS_6half_tEfNS_4arch4Sm80ELb1ELb0ELb0ELb1ELb0ELb1ELb1ELb0EEENS1_21CollectiveEpilogueFwdINS6_IJS8_S8_S9_EEENS6_IJNS7_ILi1EEESH_SH_EEESB_SD_Li128ELb1ELb1ELb0ELb0EEENS1_19SingleTileSchedulerILb1ELb0ELb1ELi128EEEEEEEEEvNT_6ParamsE)
        /*004c*/ 	.short	0x0380
        /*004e*/ 	.short	0x0418


	//----- nvinfo : EIATTR_SW_WAR
	.align		4
.L_656:
        /*0050*/ 	.byte	0x04, 0x36
        /*0052*/ 	.short	(.L_658 - .L_657)
.L_657:
        /*0054*/ 	.word	0x00000008
.L_658:


//--------------------- .nv.callgraph             --------------------------
	.section	.nv.callgraph,"",@"SHT_CUDA_CALLGRAPH"
	.align	4
	.sectionentsize	8
	.align		4
        /*0000*/ 	.word	0x00000000
	.align		4
        /*0004*/ 	.word	0xffffffff
	.align		4
        /*0008*/ 	.word	0x00000000
	.align		4
        /*000c*/ 	.word	0xfffffffe
	.align		4
        /*0010*/ 	.word	0x00000000
	.align		4
        /*0014*/ 	.word	0xfffffffd
	.align		4
        /*0018*/ 	.word	0x00000000
	.align		4
        /*001c*/ 	.word	0xfffffffc


//--------------------- .nv.constant4             --------------------------
	.section	.nv.constant4,"a",@progbits
	.align	8
	.align		8
.nv.constant4:
        /*0000*/ 	.dword	_ZN77_INTERNAL_9952ccb7_41_flash_fwd_hdim128_fp16_softcapall_sm80_cu_ceb34e2a_28634cuda3std3__45__cpo5beginE
	.align		8
        /*0008*/ 	.dword	_ZN77_INTERNAL_9952ccb7_41_flash_fwd_hdim128_fp16_softcapall_sm80_cu_ceb34e2a_28634cuda3std3__45__cpo3endE
	.align		8
        /*0010*/ 	.dword	_ZN77_INTERNAL_9952ccb7_41_flash_fwd_hdim128_fp16_softcapall_sm80_cu_ceb34e2a_28634cuda3std3__45__cpo6cbeginE
	.align		8
        /*0018*/ 	.dword	_ZN77_INTERNAL_9952ccb7_41_flash_fwd_hdim128_fp16_softcapall_sm80_cu_ceb34e2a_28634cuda3std3__45__cpo4cendE
	.align		8
        /*0020*/ 	.dword	_ZN77_INTERNAL_9952ccb7_41_flash_fwd_hdim128_fp16_softcapall_sm80_cu_ceb34e2a_28634cuda3std3__479_GLOBAL__N__9952ccb7_41_flash_fwd_hdim128_fp16_softcapall_sm80_cu_ceb34e2a_28636ignoreE
	.align		8
        /*0028*/ 	.dword	_ZN77_INTERNAL_9952ccb7_41_flash_fwd_hdim128_fp16_softcapall_sm80_cu_ceb34e2a_28634cuda3std3__419piecewise_constructE
	.align		8
        /*0030*/ 	.dword	_ZN77_INTERNAL_9952ccb7_41_flash_fwd_hdim128_fp16_softcapall_sm80_cu_ceb34e2a_28634cuda3std3__48in_placeE
	.align		8
        /*0038*/ 	.dword	_ZN77_INTERNAL_9952ccb7_41_flash_fwd_hdim128_fp16_softcapall_sm80_cu_ceb34e2a_28634cuda3std6ranges3__45__cpo4swapE
	.align		8
        /*0040*/ 	.dword	_ZN77_INTERNAL_9952ccb7_41_flash_fwd_hdim128_fp16_softcapall_sm80_cu_ceb34e2a_28634cuda3std6ranges3__45__cpo9iter_moveE
	.align		8
        /*0048*/ 	.dword	_ZN77_INTERNAL_9952ccb7_41_flash_fwd_hdim128_fp16_softcapall_sm80_cu_ceb34e2a_28634cute7productE
	.align		8
        /*0050*/ 	.dword	_ZN77_INTERNAL_9952ccb7_41_flash_fwd_hdim128_fp16_softcapall_sm80_cu_ceb34e2a_28634cute1_E


//--------------------- .text._ZN7cutlass13device_kernelIN5flash19enable_sm80_to_sm89INS1_16FlashAttnFwdSm80INS1_25CollectiveMainloopFwdSm80ILi8ELi1ELb1EN4cute5tupleIJNS5_1CILi128EEES8_S8_EEELi128ENS_6half_tEfNS_4arch4Sm80ELb0ELb0ELb1ELb0ELb0ELb0ELb1ELb0EEENS1_21CollectiveEpilogueFwdIS9_NS6_IJNS7_ILi1EEESF_SF_EEESA_SC_Li256ELb0ELb1ELb0ELb0EEENS1_19SingleTileSchedulerILb0ELb0ELb1ELi128EEEEEEEEEvNT_6ParamsE --------------------------
	.section	.text._ZN7cutlass13device_kernelIN5flash19enable_sm80_to_sm89INS1_16FlashAttnFwdSm80INS1_25CollectiveMainloopFwdSm80ILi8ELi1ELb1EN4cute5tupleIJNS5_1CILi128EEES8_S8_EEELi128ENS_6half_tEfNS_4arch4Sm80ELb0ELb0ELb1ELb0ELb0ELb0ELb1ELb0EEENS1_21CollectiveEpilogueFwdIS9_NS6_IJNS7_ILi1EEESF_SF_EEESA_SC_Li256ELb0ELb1ELb0ELb0EEENS1_19SingleTileSchedulerILb0ELb0ELb1ELi128EEEEEEEEEvNT_6ParamsE,"ax",@progbits
	.align	128
.text._ZN7cutlass13device_kernelIN5flash19enable_sm80_to_sm89INS1_16FlashAttnFwdSm80INS1_25CollectiveMainloopFwdSm80ILi8ELi1ELb1EN4cute5tupleIJNS5_1CILi128EEES8_S8_EEELi128ENS_6half_tEfNS_4arch4Sm80ELb0ELb0ELb1ELb0ELb0ELb0ELb1ELb0EEENS1_21CollectiveEpilogueFwdIS9_NS6_IJNS7_ILi1EEESF_SF_EEESA_SC_Li256ELb0ELb1ELb0ELb0EEENS1_19SingleTileSchedulerILb0ELb0ELb1ELi128EEEEEEEEEvNT_6ParamsE:
        .type           _ZN7cutlass13device_kernelIN5flash19enable_sm80_to_sm89INS1_16FlashAttnFwdSm80INS1_25CollectiveMainloopFwdSm80ILi8ELi1ELb1EN4cute5tupleIJNS5_1CILi128EEES8_S8_EEELi128ENS_6half_tEfNS_4arch4Sm80ELb0ELb0ELb1ELb0ELb0ELb0ELb1ELb0EEENS1_21CollectiveEpilogueFwdIS9_NS6_IJNS7_ILi1EEESF_SF_EEESA_SC_Li256ELb0ELb1ELb0ELb0EEENS1_19SingleTileSchedulerILb0ELb0ELb1ELi128EEEEEEEEEvNT_6ParamsE,@function
        .size           _ZN7cutlass13device_kernelIN5flash19enable_sm80_to_sm89INS1_16FlashAttnFwdSm80INS1_25CollectiveMainloopFwdSm80ILi8ELi1ELb1EN4cute5tupleIJNS5_1CILi128EEES8_S8_EEELi128ENS_6half_tEfNS_4arch4Sm80ELb0ELb0ELb1ELb0ELb0ELb0ELb1ELb0EEENS1_21CollectiveEpilogueFwdIS9_NS6_IJNS7_ILi1EEESF_SF_EEESA_SC_Li256ELb0ELb1ELb0ELb0EEENS1_19SingleTileSchedulerILb0ELb0ELb1ELi128EEEEEEEEEvNT_6ParamsE,(.L_x_36 - _ZN7cutlass13device_kernelIN5flash19enable_sm80_to_sm89INS1_16FlashAttnFwdSm80INS1_25CollectiveMainloopFwdSm80ILi8ELi1ELb1EN4cute5tupleIJNS5_1CILi128EEES8_S8_EEELi128ENS_6half_tEfNS_4arch4Sm80ELb0ELb0ELb1ELb0ELb0ELb0ELb1ELb0EEENS1_21CollectiveEpilogueFwdIS9_NS6_IJNS7_ILi1EEESF_SF_EEESA_SC_Li256ELb0ELb1ELb0ELb0EEENS1_19SingleTileSchedulerILb0ELb0ELb1ELi128EEEEEEEEEvNT_6ParamsE)
        .other          _ZN7cutlass13device_kernelIN5flash19enable_sm80_to_sm89INS1_16FlashAttnFwdSm80INS1_25CollectiveMainloopFwdSm80ILi8ELi1ELb1EN4cute5tupleIJNS5_1CILi128EEES8_S8_EEELi128ENS_6half_tEfNS_4arch4Sm80ELb0ELb0ELb1ELb0ELb0ELb0ELb1ELb0EEENS1_21CollectiveEpilogueFwdIS9_NS6_IJNS7_ILi1EEESF_SF_EEESA_SC_Li256ELb0ELb1ELb0ELb0EEENS1_19SingleTileSchedulerILb0ELb0ELb1ELi128EEEEEEEEEvNT_6ParamsE,@"STO_CUDA_ENTRY STV_DEFAULT"
_ZN7cutlass13device_kernelIN5flash19enable_sm80_to_sm89INS1_16FlashAttnFwdSm80INS1_25CollectiveMainloopFwdSm80ILi8ELi1ELb1EN4cute5tupleIJNS5_1CILi128EEES8_S8_EEELi128ENS_6half_tEfNS_4arch4Sm80ELb0ELb0ELb1ELb0ELb0ELb0ELb1ELb0EEENS1_21CollectiveEpilogueFwdIS9_NS6_IJNS7_ILi1EEESF_SF_EEESA_SC_Li256ELb0ELb1ELb0ELb0EEENS1_19SingleTileSchedulerILb0ELb0ELb1ELi128EEEEEEEEEvNT_6ParamsE:
[----:B------:R-:W-:Y:S01]  /*0000*/  LDC R1, c[0x0][0x37c] ;  /* 0x0000df00ff017b82 */ /* 0x000fe20000000800 */
[----:B------:R-:W-:Y:S05]  /*0010*/  EXIT ;  /* 0x000000000000794d */ /* 0x000fea0003800000 */
.L_x_0:
[----:B------:R-:W-:-:S00]  /*0020*/  BRA `(.L_x_0) ;  /* 0xfffffffc00fc7947 */ /* 0x000fc0000383ffff */
[----:B------:R-:W-:-:S00]  /*0030*/  NOP ;  /* 0x0000000000007918 */ /* 0x000fc00000000000 */
        /* <DEDUP_REMOVED lines=12> */
.L_x_36:


//--------------------- .text._ZN7cutlass13device_kernelIN5flash19enable_sm80_to_sm89INS1_16FlashAttnFwdSm80INS1_25CollectiveMainloopFwdSm80ILi8ELi1ELb1EN4cute5tupleIJNS5_1CILi128EEES8_S8_EEELi128ENS_6half_tEfNS_4arch4Sm80ELb0ELb0ELb1ELb1ELb0ELb0ELb1ELb0EEENS1_21CollectiveEpilogueFwdIS9_NS6_IJNS7_ILi1EEESF_SF_EEESA_SC_Li256ELb1ELb1ELb0ELb0EEENS1_19SingleTileSchedulerILb1ELb0ELb1ELi128EEEEEEEEEvNT_6ParamsE --------------------------
	.section	.text._ZN7cutlass13device_kernelIN5flash19enable_sm80_to_sm89INS1_16FlashAttnFwdSm80INS1_25CollectiveMainloopFwdSm80ILi8ELi1ELb1EN4cute5tupleIJNS5_1CILi128EEES8_S8_EEELi128ENS_6half_tEfNS_4arch4Sm80ELb0ELb0ELb1ELb1ELb0ELb0ELb1ELb0EEENS1_21CollectiveEpilogueFwdIS9_NS6_IJNS7_ILi1EEESF_SF_EEESA_SC_Li256ELb1ELb1ELb0ELb0EEENS1_19SingleTileSchedulerILb1ELb0ELb1ELi128EEEEEEEEEvNT_6ParamsE,"ax",@progbits
	.align	128
.text._ZN7cutlass13device_kernelIN5flash19enable_sm80_to_sm89INS1_16FlashAttnFwdSm80INS1_25CollectiveMainloopFwdSm80ILi8ELi1ELb1EN4cute5tupleIJNS5_1CILi128EEES8_S8_EEELi128ENS_6half_tEfNS_4arch4Sm80ELb0ELb0ELb1ELb1ELb0ELb0ELb1ELb0EEENS1_21CollectiveEpilogueFwdIS9_NS6_IJNS7_ILi1EEESF_SF_EEESA_SC_Li256ELb1ELb1ELb0ELb0EEENS1_19SingleTileSchedulerILb1ELb0ELb1ELi128EEEEEEEEEvNT_6ParamsE:
        .type           _ZN7cutlass13device_kernelIN5flash19enable_sm80_to_sm89INS1_16FlashAttnFwdSm80INS1_25CollectiveMainloopFwdSm80ILi8ELi1ELb1EN4cute5tupleIJNS5_1CILi128EEES8_S8_EEELi128ENS_6half_tEfNS_4arch4Sm80ELb0ELb0ELb1ELb1ELb0ELb0ELb1ELb0EEENS1_21CollectiveEpilogueFwdIS9_NS6_IJNS7_ILi1EEESF_SF_EEESA_SC_Li256ELb1ELb1ELb0ELb0EEENS1_19SingleTileSchedulerILb1ELb0ELb1ELi128EEEEEEEEEvNT_6ParamsE,@function
        .size           _ZN7cutlass13device_kernelIN5flash19enable_sm80_to_sm89INS1_16FlashAttnFwdSm80INS1_25CollectiveMainloopFwdSm80ILi8ELi1ELb1EN4cute5tupleIJNS5_1CILi128EEES8_S8_EEELi128ENS_6half_tEfNS_4arch4Sm80ELb0ELb0ELb1ELb1ELb0ELb0ELb1ELb0EEENS1_21CollectiveEpilogueFwdIS9_NS6_IJNS7_ILi1EEESF_SF_EEESA_SC_Li256ELb1ELb1ELb0ELb0EEENS1_19SingleTileSchedulerILb1ELb0ELb1ELi128EEEEEEEEEvNT_6ParamsE,(.L_x_37 - _ZN7cutlass13device_kernelIN5flash19enable_sm80_to_sm89INS1_16FlashAttnFwdSm80INS1_25CollectiveMainloopFwdSm80ILi8ELi1ELb1EN4cute5tupleIJNS5_1CILi128EEES8_S8_EEELi128ENS_6half_tEfNS_4arch4Sm80ELb0ELb0ELb1ELb1ELb0ELb0ELb1ELb0EEENS1_21CollectiveEpilogueFwdIS9_NS6_IJNS7_ILi1EEESF_SF_EEESA_SC_Li256ELb1ELb1ELb0ELb0EEENS1_19SingleTileSchedulerILb1ELb0ELb1ELi128EEEEEEEEEvNT_6ParamsE)
        .other          _ZN7cutlass13device_kernelIN5flash19enable_sm80_to_sm89INS1_16FlashAttnFwdSm80INS1_25CollectiveMainloopFwdSm80ILi8ELi1ELb1EN4cute5tupleIJNS5_1CILi128EEES8_S8_EEELi128ENS_6half_tEfNS_4arch4Sm80ELb0ELb0ELb1ELb1ELb0ELb0ELb1ELb0EEENS1_21CollectiveEpilogueFwdIS9_NS6_IJNS7_ILi1EEESF_SF_EEESA_SC_Li256ELb1ELb1ELb0ELb0EEENS1_19SingleTileSchedulerILb1ELb0ELb1ELi128EEEEEEEEEvNT_6ParamsE,@"STO_CUDA_ENTRY STV_DEFAULT"
_ZN7cutlass13device_kernelIN5flash19enable_sm80_to_sm89INS1_16FlashAttnFwdSm80INS1_25CollectiveMainloopFwdSm80ILi8ELi1ELb1EN4cute5tupleIJNS5_1CILi128EEES8_S8_EEELi128ENS_6half_tEfNS_4arch4Sm80ELb0ELb0ELb1ELb1ELb0ELb0ELb1ELb0EEENS1_21CollectiveEpilogueFwdIS9_NS6_IJNS7_ILi1EEESF_SF_EEESA_SC_Li256ELb1ELb1ELb0ELb0EEENS1_19SingleTileSchedulerILb1ELb0ELb1ELi128EEEEEEEEEvNT_6ParamsE:
[----:B------:R-:W-:Y:S01]  /*0000*/  LDC R1, c[0x0][0x37c] ;  /* 0x0000df00ff017b82 */ /* 0x000fe20000000800 */
[----:B------:R-:W-:Y:S05]  /*0010*/  EXIT ;  /* 0x000000000000794d */ /* 0x000fea0003800000 */
.L_x_1:
        /* <DEDUP_REMOVED lines=14> */
.L_x_37:


//--------------------- .text._ZN7cutlass13device_kernelIN5flash19enable_sm80_to_sm89INS1_16FlashAttnFwdSm80INS1_25CollectiveMainloopFwdSm80ILi8ELi1ELb1EN4cute5tupleIJNS5_1CILi128EEES8_S8_EEELi128ENS_6half_tEfNS_4arch4Sm80ELb0ELb0ELb1ELb1ELb0ELb1ELb1ELb0EEENS1_21CollectiveEpilogueFwdIS9_NS6_IJNS7_ILi1EEESF_SF_EEESA_SC_Li256ELb1ELb1ELb0ELb0EEENS1_19SingleTileSchedulerILb1ELb0ELb1ELi128EEEEEEEEEvNT_6ParamsE --------------------------
	.section	.text._ZN7cutlass13device_kernelIN5flash19enable_sm80_to_sm89INS1_16FlashAttnFwdSm80INS1_25CollectiveMainloopFwdSm80ILi8ELi1ELb1EN4cute5tupleIJNS5_1CILi128EEES8_S8_EEELi128ENS_6half_tEfNS_4arch4Sm80ELb0ELb0ELb1ELb1ELb0ELb1ELb1ELb0EEENS1_21CollectiveEpilogueFwdIS9_NS6_IJNS7_ILi1EEESF_SF_EEESA_SC_Li256ELb1ELb1ELb0ELb0EEENS1_19SingleTileSchedulerILb1ELb0ELb1ELi128EEEEEEEEEvNT_6ParamsE,"ax",@progbits
	.align	128
.text._ZN7cutlass13device_kernelIN5flash19enable_sm80_to_sm89INS1_16FlashAttnFwdSm80INS1_25CollectiveMainloopFwdSm80ILi8ELi1ELb1EN4cute5tupleIJNS5_1CILi128EEES8_S8_EEELi128ENS_6half_tEfNS_4arch4Sm80ELb0ELb0ELb1ELb1ELb0ELb1ELb1ELb0EEENS1_21CollectiveEpilogueFwdIS9_NS6_IJNS7_ILi1EEESF_SF_EEESA_SC_Li256ELb1ELb1ELb0ELb0EEENS1_19SingleTileSchedulerILb1ELb0ELb1ELi128EEEEEEEEEvNT_6ParamsE:
        .type           _ZN7cutlass13device_kernelIN5flash19enable_sm80_to_sm89INS1_16FlashAttnFwdSm80INS1_25CollectiveMainloopFwdSm80ILi8ELi1ELb1EN4cute5tupleIJNS5_1CILi128EEES8_S8_EEELi128ENS_6half_tEfNS_4arch4Sm80ELb0ELb0ELb1ELb1ELb0ELb1ELb1ELb0EEENS1_21CollectiveEpilogueFwdIS9_NS6_IJNS7_ILi1EEESF_SF_EEESA_SC_Li256ELb1ELb1ELb0ELb0EEENS1_19SingleTileSchedulerILb1ELb0ELb1ELi128EEEEEEEEEvNT_6ParamsE,@function
        .size           _ZN7cutlass13device_kernelIN5flash19enable_sm80_to_sm89INS1_16FlashAttnFwdSm80INS1_25CollectiveMainloopFwdSm80ILi8ELi1ELb1EN4cute5tupleIJNS5_1CILi128EEES8_S8_EEELi128ENS_6half_tEfNS_4arch4Sm80ELb0ELb0ELb1ELb1ELb0ELb1ELb1ELb0EEENS1_21CollectiveEpilogueFwdIS9_NS6_IJNS7_ILi1EEESF_SF_EEESA_SC_Li256ELb1ELb1ELb0ELb0EEENS1_19SingleTileSchedulerILb1ELb0ELb1ELi128EEEEEEEEEvNT_6ParamsE,(.L_x_38 - _ZN7cutlass13device_kernelIN5flash19enable_sm80_to_sm89INS1_16FlashAttnFwdSm80INS1_25CollectiveMainloopFwdSm80ILi8ELi1ELb1EN4cute5tupleIJNS5_1CILi128EEES8_S8_EEELi128ENS_6half_tEfNS_4arch4Sm80ELb0ELb0ELb1ELb1ELb0ELb1ELb1ELb0EEENS1_21CollectiveEpilogueFwdIS9_NS6_IJNS7_ILi1EEESF_SF_EEESA_SC_Li256ELb1ELb1ELb0ELb0EEENS1_19SingleTileSchedulerILb1ELb0ELb1ELi128EEEEEEEEEvNT_6ParamsE)
        .other          _ZN7cutlass13device_kernelIN5flash19enable_sm80_to_sm89INS1_16FlashAttnFwdSm80INS1_25CollectiveMainloopFwdSm80ILi8ELi1ELb1EN4cute5tupleIJNS5_1CILi128EEES8_S8_EEELi128ENS_6half_tEfNS_4arch4Sm80ELb0ELb0ELb1ELb1ELb0ELb1ELb1ELb0EEENS1_21CollectiveEpilogueFwdIS9_NS6_IJNS7_ILi1EEESF_SF_EEESA_SC_Li256ELb1ELb1ELb0ELb0EEENS1_19SingleTileSchedulerILb1ELb0ELb1ELi128EEEEEEEEEvNT_6ParamsE,@"STO_CUDA_ENTRY STV_DEFAULT"
_ZN7cutlass13device_kernelIN5flash19enable_sm80_to_sm89INS1_16FlashAttnFwdSm80INS1_25CollectiveMainloopFwdSm80ILi8ELi1ELb1EN4cute5tupleIJNS5_1CILi128EEES8_S8_EEELi128ENS_6half_tEfNS_4arch4Sm80ELb0ELb0ELb1ELb1ELb0ELb1ELb1ELb0EEENS1_21CollectiveEpilogueFwdIS9_NS6_IJNS7_ILi1EEESF_SF_EEESA_SC_Li256ELb1ELb1ELb0ELb0EEENS1_19SingleTileSchedulerILb1ELb0ELb1ELi128EEEEEEEEEvNT_6ParamsE:
[----:B------:R-:W-:Y:S01]  /*0000*/  LDC R1, c[0x0][0x37c] ;  /* 0x0000df00ff017b82 */ /* 0x000fe20000000800 */
[----:B------:R-:W-:Y:S05]  /*0010*/  EXIT ;  /* 0x000000000000794d */ /* 0x000fea0003800000 */
.L_x_2:
        /* <DEDUP_REMOVED lines=14> */
.L_x_38:


//--------------------- .text._ZN7cutlass13device_kernelIN5flash19enable_sm80_to_sm89INS1_16FlashAttnFwdSm80INS1_25CollectiveMainloopFwdSm80ILi8ELi1ELb1EN4cute5tupleIJNS5_1CILi128EEENS7_ILi96EEES8_EEELi128ENS_6half_tEfNS_4arch4Sm80ELb0ELb1ELb1ELb0ELb0ELb0ELb1ELb0EEENS1_21CollectiveEpilogueFwdINS6_IJS8_S8_S9_EEENS6_IJNS7_ILi1EEESH_SH_EEESB_SD_Li256ELb0ELb1ELb0ELb0EEENS1_19SingleTileSchedulerILb0ELb0ELb1ELi128EEEEEEEEEvNT_6ParamsE --------------------------
	.section	.text._ZN7cutlass13device_kernelIN5flash19enable_sm80_to_sm89INS1_16FlashAttnFwdSm80INS1_25CollectiveMainloopFwdSm80ILi8ELi1ELb1EN4cute5tupleIJNS5_1CILi128EEENS7_ILi96EEES8_EEELi128ENS_6half_tEfNS_4arch4Sm80ELb0ELb1ELb1ELb0ELb0ELb0ELb1ELb0EEENS1_21CollectiveEpilogueFwdINS6_IJS8_S8_S9_EEENS6_IJNS7_ILi1EEESH_SH_EEESB_SD_Li256ELb0ELb1ELb0ELb0EEENS1_19SingleTileSchedulerILb0ELb0ELb1ELi128EEEEEEEEEvNT_6ParamsE,"ax",@progbits
	.align	128
.text._ZN7cutlass13device_kernelIN5flash19enable_sm80_to_sm89INS1_16FlashAttnFwdSm80INS1_25CollectiveMainloopFwdSm80ILi8ELi1ELb1EN4cute5tupleIJNS5_1CILi128EEENS7_ILi96EEES8_EEELi128ENS_6half_tEfNS_4arch4Sm80ELb0ELb1ELb1ELb0ELb0ELb0ELb1ELb0EEENS1_21CollectiveEpilogueFwdINS6_IJS8_S8_S9_EEENS6_IJNS7_ILi1EEESH_SH_EEESB_SD_Li256ELb0ELb1ELb0ELb0EEENS1_19SingleTileSchedulerILb0ELb0ELb1ELi128EEEEEEEEEvNT_6ParamsE:
        .type           _ZN7cutlass13device_kernelIN5flash19enable_sm80_to_sm89INS1_16FlashAttnFwdSm80INS1_25CollectiveMainloopFwdSm80ILi8ELi1ELb1EN4cute5tupleIJNS5_1CILi128EEENS7_ILi96EEES8_EEELi128ENS_6half_tEfNS_4arch4Sm80ELb0ELb1ELb1ELb0ELb0ELb0ELb1ELb0EEENS1_21CollectiveEpilogueFwdINS6_IJS8_S8_S9_EEENS6_IJNS7_ILi1EEESH_SH_EEESB_SD_Li256ELb0ELb1ELb0ELb0EEENS1_19SingleTileSchedulerILb0ELb0ELb1ELi128EEEEEEEEEvNT_6ParamsE,@function
        .size           _ZN7cutlass13device_kernelIN5flash19enable_sm80_to_sm89INS1_16FlashAttnFwdSm80INS1_25CollectiveMainloopFwdSm80ILi8ELi1ELb1EN4cute5tupleIJNS5_1CILi128EEENS7_ILi96EEES8_EEELi128ENS_6half_tEfNS_4arch4Sm80ELb0ELb1ELb1ELb0ELb0ELb0ELb1ELb0EEENS1_21CollectiveEpilogueFwdINS6_IJS8_S8_S9_EEENS6_IJNS7_ILi1EEESH_SH_EEESB_SD_Li256ELb0ELb1ELb0ELb0EEENS1_19SingleTileSchedulerILb0ELb0ELb1ELi128EEEEEEEEEvNT_6ParamsE,(.L_x_39 - _ZN7cutlass13device_kernelIN5flash19enable_sm80_to_sm89INS1_16FlashAttnFwdSm80INS1_25CollectiveMainloopFwdSm80ILi8ELi1ELb1EN4cute5tupleIJNS5_1CILi128EEENS7_ILi96EEES8_EEELi128ENS_6half_tEfNS_4arch4Sm80ELb0ELb1ELb1ELb0ELb0ELb0ELb1ELb0EEENS1_21CollectiveEpilogueFwdINS6_IJS8_S8_S9_EEENS6_IJNS7_ILi1EEESH_SH_EEESB_SD_Li256ELb0ELb1ELb0ELb0EEENS1_19SingleTileSchedulerILb0ELb0ELb1ELi128EEEEEEEEEvNT_6ParamsE)
        .other          _ZN7cutlass13device_kernelIN5flash19enable_sm80_to_sm89INS1_16FlashAttnFwdSm80INS1_25CollectiveMainloopFwdSm80ILi8ELi1ELb1EN4cute5tupleIJNS5_1CILi128EEENS7_ILi96EEES8_EEELi128ENS_6half_tEfNS_4arch4Sm80ELb0ELb1ELb1ELb0ELb0ELb0ELb1ELb0EEENS1_21CollectiveEpilogueFwdINS6_IJS8_S8_S9_EEENS6_IJNS7_ILi1EEESH_SH_EEESB_SD_Li256ELb0ELb1ELb0ELb0EEENS1_19SingleTileSchedulerILb0ELb0ELb1ELi128EEEEEEEEEvNT_6ParamsE,@"STO_CUDA_ENTRY STV_DEFAULT"
_ZN7cutlass13device_kernelIN5flash19enable_sm80_to_sm89INS1_16FlashAttnFwdSm80INS1_25CollectiveMainloopFwdSm80ILi8ELi1ELb1EN4cute5tupleIJNS5_1CILi128EEENS7_ILi96EEES8_EEELi128ENS_6half_tEfNS_4arch4Sm80ELb0ELb1ELb1ELb0ELb0ELb0ELb1ELb0EEENS1_21CollectiveEpilogueFwdINS6_IJS8_S8_S9_EEENS6_IJNS7_ILi1EEESH_SH_EEESB_SD_Li256ELb0ELb1ELb0ELb0EEENS1_19SingleTileSchedulerILb0ELb0ELb1ELi128EEEEEEEEEvNT_6ParamsE:
[----:B------:R-:W-:Y:S01]  /*0000*/  LDC R1, c[0x0][0x37c] ;  /* 0x0000df00ff017b82 */ /* 0x000fe20000000800 */
[----:B------:R-:W-:Y:S05]  /*0010*/  EXIT ;  /* 0x000000000000794d */ /* 0x000fea0003800000 */
.L_x_3:
        /* <DEDUP_REMOVED lines=14> */
.L_x_39:


//--------------------- .text._ZN7cutlass13device_kernelIN5flash19enable_sm80_to_sm89INS1_16FlashAttnFwdSm80INS1_25CollectiveMainloopFwdSm80ILi8ELi1ELb1EN4cute5tupleIJNS5_1CILi128EEENS7_ILi96EEES8_EEELi128ENS_6half_tEfNS_4arch4Sm80ELb0ELb1ELb1ELb1ELb0ELb0ELb1ELb0EEENS1_21CollectiveEpilogueFwdINS6_IJS8_S8_S9_EEENS6_IJNS7_ILi1EEESH_SH_EEESB_SD_Li256ELb1ELb1ELb0ELb0EEENS1_19SingleTileSchedulerILb1ELb0ELb1ELi128EEEEEEEEEvNT_6ParamsE --------------------------
	.section	.text._ZN7cutlass13device_kernelIN5flash19enable_sm80_to_sm89INS1_16FlashAttnFwdSm80INS1_25CollectiveMainloopFwdSm80ILi8ELi1ELb1EN4cute5tupleIJNS5_1CILi128EEENS7_ILi96EEES8_EEELi128ENS_6half_tEfNS_4arch4Sm80ELb0ELb1ELb1ELb1ELb0ELb0ELb1ELb0EEENS1_21CollectiveEpilogueFwdINS6_IJS8_S8_S9_EEENS6_IJNS7_ILi1EEESH_SH_EEESB_SD_Li256ELb1ELb1ELb0ELb0EEENS1_19SingleTileSchedulerILb1ELb0ELb1ELi128EEEEEEEEEvNT_6ParamsE,"ax",@progbits
	.align	128
.text._ZN7cutlass13device_kernelIN5flash19enable_sm80_to_sm89INS1_16FlashAttnFwdSm80INS1_25CollectiveMainloopFwdSm80ILi8ELi1ELb1EN4cute5tupleIJNS5_1CILi128EEENS7_ILi96EEES8_EEELi128ENS_6half_tEfNS_4arch4Sm80ELb0ELb1ELb1ELb1ELb0ELb0ELb1ELb0EEENS1_21CollectiveEpilogueFwdINS6_IJS8_S8_S9_EEENS6_IJNS7_ILi1EEESH_SH_EEESB_SD_Li256ELb1ELb1ELb0ELb0EEENS1_19SingleTileSchedulerILb1ELb0ELb1ELi128EEEEEEEEEvNT_6ParamsE:
        .type           _ZN7cutlass13device_kernelIN5flash19enable_sm80_to_sm89INS1_16FlashAttnFwdSm80INS1_25CollectiveMainloopFwdSm80ILi8ELi1ELb1EN4cute5tupleIJNS5_1CILi128EEENS7_ILi96EEES8_EEELi128ENS_6half_tEfNS_4arch4Sm80ELb0ELb1ELb1ELb1ELb0ELb0ELb1ELb0EEENS1_21CollectiveEpilogueFwdINS6_IJS8_S8_S9_EEENS6_IJNS7_ILi1EEESH_SH_EEESB_SD_Li256ELb1ELb1ELb0ELb0EEENS1_19SingleTileSchedulerILb1ELb0ELb1ELi128EEEEEEEEEvNT_6ParamsE,@function
        .size           _ZN7cutlass13device_kernelIN5flash19enable_sm80_to_sm89INS1_16FlashAttnFwdSm80INS1_25CollectiveMainloopFwdSm80ILi8ELi1ELb1EN4cute5tupleIJNS5_1CILi128EEENS7_ILi96EEES8_EEELi128ENS_6half_tEfNS_4arch4Sm80ELb0ELb1ELb1ELb1ELb0ELb0ELb1ELb0EEENS1_21CollectiveEpilogueFwdINS6_IJS8_S8_S9_EEENS6_IJNS7_ILi1EEESH_SH_EEESB_SD_Li256ELb1ELb1ELb0ELb0EEENS1_19SingleTileSchedulerILb1ELb0ELb1ELi128EEEEEEEEEvNT_6ParamsE,(.L_x_40 - _ZN7cutlass13device_kernelIN5flash19enable_sm80_to_sm89INS1_16FlashAttnFwdSm80INS1_25CollectiveMainloopFwdSm80ILi8ELi1ELb1EN4cute5tupleIJNS5_1CILi128EEENS7_ILi96EEES8_EEELi128ENS_6half_tEfNS_4arch4Sm80ELb0ELb1ELb1ELb1ELb0ELb0ELb1ELb0EEENS1_21CollectiveEpilogueFwdINS6_IJS8_S8_S9_EEENS6_IJNS7_ILi1EEESH_SH_EEESB_SD_Li256ELb1ELb1ELb0ELb0EEENS1_19SingleTileSchedulerILb1ELb0ELb1ELi128EEEEEEEEEvNT_6ParamsE)
        .other          _ZN7cutlass13device_kernelIN5flash19enable_sm80_to_sm89INS1_16FlashAttnFwdSm80INS1_25CollectiveMainloopFwdSm80ILi8ELi1ELb1EN4cute5tupleIJNS5_1CILi128EEENS7_ILi96EEES8_EEELi128ENS_6half_tEfNS_4arch4Sm80ELb0ELb1ELb1ELb1ELb0ELb0ELb1ELb0EEENS1_21CollectiveEpilogueFwdINS6_IJS8_S8_S9_EEENS6_IJNS7_ILi1EEESH_SH_EEESB_SD_Li256ELb1ELb1ELb0ELb0EEENS1_19SingleTileSchedulerILb1ELb0ELb1ELi128EEEEEEEEEvNT_6ParamsE,@"STO_CUDA_ENTRY STV_DEFAULT"
_ZN7cutlass13device_kernelIN5flash19enable_sm80_to_sm89INS1_16FlashAttnFwdSm80INS1_25CollectiveMainloopFwdSm80ILi8ELi1ELb1EN4cute5tupleIJNS5_1CILi128EEENS7_ILi96EEES8_EEELi128ENS_6half_tEfNS_4arch4Sm80ELb0ELb1ELb1ELb1ELb0ELb0ELb1ELb0EEENS1_21CollectiveEpilogueFwdINS6_IJS8_S8_S9_EEENS6_IJNS7_ILi1EEESH_SH_EEESB_SD_Li256ELb1ELb1ELb0ELb0EEENS1_19SingleTileSchedulerILb1ELb0ELb1ELi128EEEEEEEEEvNT_6ParamsE:
[----:B------:R-:W-:Y:S01]  /*0000*/  LDC R1, c[0x0][0x37c] ;  /* 0x0000df00ff017b82 */ /* 0x000fe20000000800 */
[----:B------:R-:W-:Y:S05]  /*0010*/  EXIT ;  /* 0x000000000000794d */ /* 0x000fea0003800000 */
.L_x_4:
        /* <DEDUP_REMOVED lines=14> */
.L_x_40:


//--------------------- .text._ZN7cutlass13device_kernelIN5flash19enable_sm80_to_sm89INS1_16FlashAttnFwdSm80INS1_25CollectiveMainloopFwdSm80ILi8ELi1ELb1EN4cute5tupleIJNS5_1CILi128EEENS7_ILi96EEES8_EEELi128ENS_6half_tEfNS_4arch4Sm80ELb0ELb1ELb1ELb1ELb0ELb1ELb1ELb0EEENS1_21CollectiveEpilogueFwdINS6_IJS8_S8_S9_EEENS6_IJNS7_ILi1EEESH_SH_EEESB_SD_Li256ELb1ELb1ELb0ELb0EEENS1_19SingleTileSchedulerILb1ELb0ELb1ELi128EEEEEEEEEvNT_6ParamsE --------------------------
	.section	.text._ZN7cutlass13device_kernelIN5flash19enable_sm80_to_sm89INS1_16FlashAttnFwdSm80INS1_25CollectiveMainloopFwdSm80ILi8ELi1ELb1EN4cute5tupleIJNS5_1CILi128EEENS7_ILi96EEES8_EEELi128ENS_6half_tEfNS_4arch4Sm80ELb0ELb1ELb1ELb1ELb0ELb1ELb1ELb0EEENS1_21CollectiveEpilogueFwdINS6_IJS8_S8_S9_EEENS6_IJNS7_ILi1EEESH_SH_EEESB_SD_Li256ELb1ELb1ELb0ELb0EEENS1_19SingleTileSchedulerILb1ELb0ELb1ELi128EEEEEEEEEvNT_6ParamsE,"ax",@progbits
	.align	128
.text._ZN7cutlass13device_kernelIN5flash19enable_sm80_to_sm89INS1_16FlashAttnFwdSm80INS1_25CollectiveMainloopFwdSm80ILi8ELi1ELb1EN4cute5tupleIJNS5_1CILi128EEENS7_ILi96EEES8_EEELi128ENS_6half_tEfNS_4arch4Sm80ELb0ELb1ELb1ELb1ELb0ELb1ELb1ELb0EEENS1_21CollectiveEpilogueFwdINS6_IJS8_S8_S9_EEENS6_IJNS7_ILi1EEESH_SH_EEESB_SD_Li256ELb1ELb1ELb0ELb0EEENS1_19SingleTileSchedulerILb1ELb0ELb1ELi128EEEEEEEEEvNT_6ParamsE:
        .type           _ZN7cutlass13device_kernelIN5flash19enable_sm80_to_sm89INS1_16FlashAttnFwdSm80INS1_25CollectiveMainloopFwdSm80ILi8ELi1ELb1EN4cute5tupleIJNS5_1CILi128EEENS7_ILi96EEES8_EEELi128ENS_6half_tEfNS_4arch4Sm80ELb0ELb1ELb1ELb1ELb0ELb1ELb1ELb0EEENS1_21CollectiveEpilogueFwdINS6_IJS8_S8_S9_EEENS6_IJNS7_ILi1EEESH_SH_EEESB_SD_Li256ELb1ELb1ELb0ELb0EEENS1_19SingleTileSchedulerILb1ELb0ELb1ELi128EEEEEEEEEvNT_6ParamsE,@function
        .size           _ZN7cutlass13device_kernelIN5flash19enable_sm80_to_sm89INS1_16FlashAttnFwdSm80INS1_25CollectiveMainloopFwdSm80ILi8ELi1ELb1EN4cute5tupleIJNS5_1CILi128EEENS7_ILi96EEES8_EEELi128ENS_6half_tEfNS_4arch4Sm80ELb0ELb1ELb1ELb1ELb0ELb1ELb1ELb0EEENS1_21CollectiveEpilogueFwdINS6_IJS8_S8_S9_EEENS6_IJNS7_ILi1EEESH_SH_EEESB_SD_Li256ELb1ELb1ELb0ELb0EEENS1_19SingleTileSchedulerILb1ELb0ELb1ELi128EEEEEEEEEvNT_6ParamsE,(.L_x_41 - _ZN7cutlass13device_kernelIN5flash19enable_sm80_to_sm89INS1_16FlashAttnFwdSm80INS1_25CollectiveMainloopFwdSm80ILi8ELi1ELb1EN4cute5tupleIJNS5_1CILi128EEENS7_ILi96EEES8_EEELi128ENS_6half_tEfNS_4arch4Sm80ELb0ELb1ELb1ELb1ELb0ELb1ELb1ELb0EEENS1_21CollectiveEpilogueFwdINS6_IJS8_S8_S9_EEENS6_IJNS7_ILi1EEESH_SH_EEESB_SD_Li256ELb1ELb1ELb0ELb0EEENS1_19SingleTileSchedulerILb1ELb0ELb1ELi128EEEEEEEEEvNT_6ParamsE)
        .other          _ZN7cutlass13device_kernelIN5flash19enable_sm80_to_sm89INS1_16FlashAttnFwdSm80INS1_25CollectiveMainloopFwdSm80ILi8ELi1ELb1EN4cute5tupleIJNS5_1CILi128EEENS7_ILi96EEES8_EEELi128ENS_6half_tEfNS_4arch4Sm80ELb0ELb1ELb1ELb1ELb0ELb1ELb1ELb0EEENS1_21CollectiveEpilogueFwdINS6_IJS8_S8_S9_EEENS6_IJNS7_ILi1EEESH_SH_EEESB_SD_Li256ELb1ELb1ELb0ELb0EEENS1_19SingleTileSchedulerILb1ELb0ELb1ELi128EEEEEEEEEvNT_6ParamsE,@"STO_CUDA_ENTRY STV_DEFAULT"
_ZN7cutlass13device_kernelIN5flash19enable_sm80_to_sm89INS1_16FlashAttnFwdSm80INS1_25CollectiveMainloopFwdSm80ILi8ELi1ELb1EN4cute5tupleIJNS5_1CILi128EEENS7_ILi96EEES8_EEELi128ENS_6half_tEfNS_4arch4Sm80ELb0ELb1ELb1ELb1ELb0ELb1ELb1ELb0EEENS1_21CollectiveEpilogueFwdINS6_IJS8_S8_S9_EEENS6_IJNS7_ILi1EEESH_SH_EEESB_SD_Li256ELb1ELb1ELb0ELb0EEENS1_19SingleTileSchedulerILb1ELb0ELb1ELi128EEEEEEEEEvNT_6ParamsE:
[----:B------:R-:W-:Y:S01]  /*0000*/  LDC R1, c[0x0][0x37c] ;  /* 0x0000df00ff017b82 */ /* 0x000fe20000000800 */
[----:B------:R-:W-:Y:S05]  /*0010*/  EXIT ;  /* 0x000000000000794d */ /* 0x000fea0003800000 */
.L_x_5:
        /* <DEDUP_REMOVED lines=14> */
.L_x_41:


//--------------------- .text._ZN7cutlass13device_kernelIN5flash19enable_sm80_to_sm89INS1_16FlashAttnFwdSm80INS1_25CollectiveMainloopFwdSm80ILi8ELi1ELb1EN4cute5tupleIJNS5_1CILi128EEES8_S8_EEELi128ENS_6half_tEfNS_4arch4Sm80ELb1ELb0ELb1ELb0ELb0ELb0ELb1ELb0EEENS1_21CollectiveEpilogueFwdIS9_NS6_IJNS7_ILi1EEESF_SF_EEESA_SC_Li256ELb0ELb1ELb0ELb0EEENS1_30DynamicPersistentTileSchedulerILi256ELi256ELb0ELb1ELb0EEEEEEEEEvNT_6ParamsE --------------------------
	.section	.text._ZN7cutlass13device_kernelIN5flash19enable_sm80_to_sm89INS1_16FlashAttnFwdSm80INS1_25CollectiveMainloopFwdSm80ILi8ELi1ELb1EN4cute5tupleIJNS5_1CILi128EEES8_S8_EEELi128ENS_6half_tEfNS_4arch4Sm80ELb1ELb0ELb1ELb0ELb0ELb0ELb1ELb0EEENS1_21CollectiveEpilogueFwdIS9_NS6_IJNS7_ILi1EEESF_SF_EEESA_SC_Li256ELb0ELb1ELb0ELb0EEENS1_30DynamicPersistentTileSchedulerILi256ELi256ELb0ELb1ELb0EEEEEEEEEvNT_6ParamsE,"ax",@progbits
	.align	128
.text._ZN7cutlass13device_kernelIN5flash19enable_sm80_to_sm89INS1_16FlashAttnFwdSm80INS1_25CollectiveMainloopFwdSm80ILi8ELi1ELb1EN4cute5tupleIJNS5_1CILi128EEES8_S8_EEELi128ENS_6half_tEfNS_4arch4Sm80ELb1ELb0ELb1ELb0ELb0ELb0ELb1ELb0EEENS1_21CollectiveEpilogueFwdIS9_NS6_IJNS7_ILi1EEESF_SF_EEESA_SC_Li256ELb0ELb1ELb0ELb0EEENS1_30DynamicPersistentTileSchedulerILi256ELi256ELb0ELb1ELb0EEEEEEEEEvNT_6ParamsE:
        .type           _ZN7cutlass13device_kernelIN5flash19enable_sm80_to_sm89INS1_16FlashAttnFwdSm80INS1_25CollectiveMainloopFwdSm80ILi8ELi1ELb1EN4cute5tupleIJNS5_1CILi128EEES8_S8_EEELi128ENS_6half_tEfNS_4arch4Sm80ELb1ELb0ELb1ELb0ELb0ELb0ELb1ELb0EEENS1_21CollectiveEpilogueFwdIS9_NS6_IJNS7_ILi1EEESF_SF_EEESA_SC_Li256ELb0ELb1ELb0ELb0EEENS1_30DynamicPersistentTileSchedulerILi256ELi256ELb0ELb1ELb0EEEEEEEEEvNT_6ParamsE,@function
        .size           _ZN7cutlass13device_kernelIN5flash19enable_sm80_to_sm89INS1_16FlashAttnFwdSm80INS1_25CollectiveMainloopFwdSm80ILi8ELi1ELb1EN4cute5tupleIJNS5_1CILi128EEES8_S8_EEELi128ENS_6half_tEfNS_4arch4Sm80ELb1ELb0ELb1ELb0ELb0ELb0ELb1ELb0EEENS1_21CollectiveEpilogueFwdIS9_NS6_IJNS7_ILi1EEESF_SF_EEESA_SC_Li256ELb0ELb1ELb0ELb0EEENS1_30DynamicPersistentTileSchedulerILi256ELi256ELb0ELb1ELb0EEEEEEEEEvNT_6ParamsE,(.L_x_42 - _ZN7cutlass13device_kernelIN5flash19enable_sm80_to_sm89INS1_16FlashAttnFwdSm80INS1_25CollectiveMainloopFwdSm80ILi8ELi1ELb1EN4cute5tupleIJNS5_1CILi128EEES8_S8_EEELi128ENS_6half_tEfNS_4arch4Sm80ELb1ELb0ELb1ELb0ELb0ELb0ELb1ELb0EEENS1_21CollectiveEpilogueFwdIS9_NS6_IJNS7_ILi1EEESF_SF_EEESA_SC_Li256ELb0ELb1ELb0ELb0EEENS1_30DynamicPersistentTileSchedulerILi256ELi256ELb0ELb1ELb0EEEEEEEEEvNT_6ParamsE)
        .other          _ZN7cutlass13device_kernelIN5flash19enable_sm80_to_sm89INS1_16FlashAttnFwdSm80INS1_25CollectiveMainloopFwdSm80ILi8ELi1ELb1EN4cute5tupleIJNS5_1CILi128EEES8_S8_EEELi128ENS_6half_tEfNS_4arch4Sm80ELb1ELb0ELb1ELb0ELb0ELb0ELb1ELb0EEENS1_21CollectiveEpilogueFwdIS9_NS6_IJNS7_ILi1EEESF_SF_EEESA_SC_Li256ELb0ELb1ELb0ELb0EEENS1_30DynamicPersistentTileSchedulerILi256ELi256ELb0ELb1ELb0EEEEEEEEEvNT_6ParamsE,@"STO_CUDA_ENTRY STV_DEFAULT"
_ZN7cutlass13device_kernelIN5flash19enable_sm80_to_sm89INS1_16FlashAttnFwdSm80INS1_25CollectiveMainloopFwdSm80ILi8ELi1ELb1EN4cute5tupleIJNS5_1CILi128EEES8_S8_EEELi128ENS_6half_tEfNS_4arch4Sm80ELb1ELb0ELb1ELb0ELb0ELb0ELb1ELb0EEENS1_21CollectiveEpilogueFwdIS9_NS6_IJNS7_ILi1EEESF_SF_EEESA_SC_Li256ELb0ELb1ELb0ELb0EEENS1_30DynamicPersistentTileSchedulerILi256ELi256ELb0ELb1ELb0EEEEEEEEEvNT_6ParamsE:
[----:B------:R-:W-:Y:S01]  /*0000*/  LDC R1, c[0x0][0x37c] ;  /* 0x0000df00ff017b82 */ /* 0x000fe20000000800 */
[----:B------:R-:W-:Y:S05]  /*0010*/  EXIT ;  /* 0x000000000000794d */ /* 0x000fea0003800000 */
.L_x_6:
        /* <DEDUP_REMOVED lines=14> */
.L_x_42:


//--------------------- .text._ZN7cutlass13device_kernelIN5flash19enable_sm80_to_sm89INS1_16FlashAttnFwdSm80INS1_25CollectiveMainloopFwdSm80ILi8ELi1ELb1EN4cute5tupleIJNS5_1CILi128EEES8_S8_EEELi128ENS_6half_tEfNS_4arch4Sm80ELb1ELb0ELb1ELb1ELb0ELb0ELb1ELb0EEENS1_21CollectiveEpilogueFwdIS9_NS6_IJNS7_ILi1EEESF_SF_EEESA_SC_Li256ELb1ELb1ELb0ELb0EEENS1_19SingleTileSchedulerILb1ELb0ELb1ELi128EEEEEEEEEvNT_6ParamsE --------------------------
	.section	.text._ZN7cutlass13device_kernelIN5flash19enable_sm80_to_sm89INS1_16FlashAttnFwdSm80INS1_25CollectiveMainloopFwdSm80ILi8ELi1ELb1EN4cute5tupleIJNS5_1CILi128EEES8_S8_EEELi128ENS_6half_tEfNS_4arch4Sm80ELb1ELb0ELb1ELb1ELb0ELb0ELb1ELb0EEENS1_21CollectiveEpilogueFwdIS9_NS6_IJNS7_ILi1EEESF_SF_EEESA_SC_Li256ELb1ELb1ELb0ELb0EEENS1_19SingleTileSchedulerILb1ELb0ELb1ELi128EEEEEEEEEvNT_6ParamsE,"ax",@progbits
	.align	128
.text._ZN7cutlass13device_kernelIN5flash19enable_sm80_to_sm89INS1_16FlashAttnFwdSm80INS1_25CollectiveMainloopFwdSm80ILi8ELi1ELb1EN4cute5tupleIJNS5_1CILi128EEES8_S8_EEELi128ENS_6half_tEfNS_4arch4Sm80ELb1ELb0ELb1ELb1ELb0ELb0ELb1ELb0EEENS1_21CollectiveEpilogueFwdIS9_NS6_IJNS7_ILi1EEESF_SF_EEESA_SC_Li256ELb1ELb1ELb0ELb0EEENS1_19SingleTileSchedulerILb1ELb0ELb1ELi128EEEEEEEEEvNT_6ParamsE:
        .type           _ZN7cutlass13device_kernelIN5flash19enable_sm80_to_sm89INS1_16FlashAttnFwdSm80INS1_25CollectiveMainloopFwdSm80ILi8ELi1ELb1EN4cute5tupleIJNS5_1CILi128EEES8_S8_EEELi128ENS_6half_tEfNS_4arch4Sm80ELb1ELb0ELb1ELb1ELb0ELb0ELb1ELb0EEENS1_21CollectiveEpilogueFwdIS9_NS6_IJNS7_ILi1EEESF_SF_EEESA_SC_Li256ELb1ELb1ELb0ELb0EEENS1_19SingleTileSchedulerILb1ELb0ELb1ELi128EEEEEEEEEvNT_6ParamsE,@function
        .size           _ZN7cutlass13device_kernelIN5flash19enable_sm80_to_sm89INS1_16FlashAttnFwdSm80INS1_25CollectiveMainloopFwdSm80ILi8ELi1ELb1EN4cute5tupleIJNS5_1CILi128EEES8_S8_EEELi128ENS_6half_tEfNS_4arch4Sm80ELb1ELb0ELb1ELb1ELb0ELb0ELb1ELb0EEENS1_21CollectiveEpilogueFwdIS9_NS6_IJNS7_ILi1EEESF_SF_EEESA_SC_Li256ELb1ELb1ELb0ELb0EEENS1_19SingleTileSchedulerILb1ELb0ELb1ELi128EEEEEEEEEvNT_6ParamsE,(.L_x_43 - _ZN7cutlass13device_kernelIN5flash19enable_sm80_to_sm89INS1_16FlashAttnFwdSm80INS1_25CollectiveMainloopFwdSm80ILi8ELi1ELb1EN4cute5tupleIJNS5_1CILi128EEES8_S8_EEELi128ENS_6half_tEfNS_4arch4Sm80ELb1ELb0ELb1ELb1ELb0ELb0ELb1ELb0EEENS1_21CollectiveEpilogueFwdIS9_NS6_IJNS7_ILi1EEESF_SF_EEESA_SC_Li256ELb1ELb1ELb0ELb0EEENS1_19SingleTileSchedulerILb1ELb0ELb1ELi128EEEEEEEEEvNT_6ParamsE)
        .other          _ZN7cutlass13device_kernelIN5flash19enable_sm80_to_sm89INS1_16FlashAttnFwdSm80INS1_25CollectiveMainloopFwdSm80ILi8ELi1ELb1EN4cute5tupleIJNS5_1CILi128EEES8_S8_EEELi128ENS_6half_tEfNS_4arch4Sm80ELb1ELb0ELb1ELb1ELb0ELb0ELb1ELb0EEENS1_21CollectiveEpilogueFwdIS9_NS6_IJNS7_ILi1EEESF_SF_EEESA_SC_Li256ELb1ELb1ELb0ELb0EEENS1_19SingleTileSchedulerILb1ELb0ELb1ELi128EEEEEEEEEvNT_6ParamsE,@"STO_CUDA_ENTRY STV_DEFAULT"
_ZN7cutlass13device_kernelIN5flash19enable_sm80_to_sm89INS1_16FlashAttnFwdSm80INS1_25CollectiveMainloopFwdSm80ILi8ELi1ELb1EN4cute5tupleIJNS5_1CILi128EEES8_S8_EEELi128ENS_6half_tEfNS_4arch4Sm80ELb1ELb0ELb1ELb1ELb0ELb0ELb1ELb0EEENS1_21CollectiveEpilogueFwdIS9_NS6_IJNS7_ILi1EEESF_SF_EEESA_SC_Li256ELb1ELb1ELb0ELb0EEENS1_19SingleTileSchedulerILb1ELb0ELb1ELi128EEEEEEEEEvNT_6ParamsE:
[----:B------:R-:W-:Y:S01]  /*0000*/  LDC R1, c[0x0][0x37c] ;  /* 0x0000df00ff017b82 */ /* 0x000fe20000000800 */
[----:B------:R-:W-:Y:S05]  /*0010*/  EXIT ;  /* 0x000000000000794d */ /* 0x000fea0003800000 */
.L_x_7:
        /* <DEDUP_REMOVED lines=14> */
.L_x_43:


//--------------------- .text._ZN7cutlass13device_kernelIN5flash19enable_sm80_to_sm89INS1_16FlashAttnFwdSm80INS1_25CollectiveMainloopFwdSm80ILi8ELi1ELb1EN4cute5tupleIJNS5_1CILi128EEES8_S8_EEELi128ENS_6half_tEfNS_4arch4Sm80ELb1ELb0ELb1ELb1ELb0ELb1ELb1ELb0EEENS1_21CollectiveEpilogueFwdIS9_NS6_IJNS7_ILi1EEESF_SF_EEESA_SC_Li256ELb1ELb1ELb0ELb0EEENS1_19SingleTileSchedulerILb1ELb0ELb1ELi128EEEEEEEEEvNT_6ParamsE --------------------------
	.section	.text._ZN7cutlass13device_kernelIN5flash19enable_sm80_to_sm89INS1_16FlashAttnFwdSm80INS1_25CollectiveMainloopFwdSm80ILi8ELi1ELb1EN4cute5tupleIJNS5_1CILi128EEES8_S8_EEELi128ENS_6half_tEfNS_4arch4Sm80ELb1ELb0ELb1ELb1ELb0ELb1ELb1ELb0EEENS1_21CollectiveEpilogueFwdIS9_NS6_IJNS7_ILi1EEESF_SF_EEESA_SC_Li256ELb1ELb1ELb0ELb0EEENS1_19SingleTileSchedulerILb1ELb0ELb1ELi128EEEEEEEEEvNT_6ParamsE,"ax",@progbits
	.align	128
.text._ZN7cutlass13device_kernelIN5flash19enable_sm80_to_sm89INS1_16FlashAttnFwdSm80INS1_25CollectiveMainloopFwdSm80ILi8ELi1ELb1EN4cute5tupleIJNS5_1CILi128EEES8_S8_EEELi128ENS_6half_tEfNS_4arch4Sm80ELb1ELb0ELb1ELb1ELb0ELb1ELb1ELb0EEENS1_21CollectiveEpilogueFwdIS9_NS6_IJNS7_ILi1EEESF_SF_EEESA_SC_Li256ELb1ELb1ELb0ELb0EEENS1_19SingleTileSchedulerILb1ELb0ELb1ELi128EEEEEEEEEvNT_6ParamsE:
        .type           _ZN7cutlass13device_kernelIN5flash19enable_sm80_to_sm89INS1_16FlashAttnFwdSm80INS1_25CollectiveMainloopFwdSm80ILi8ELi1ELb1EN4cute5tupleIJNS5_1CILi128EEES8_S8_EEELi128ENS_6half_tEfNS_4arch4Sm80ELb1ELb0ELb1ELb1ELb0ELb1ELb1ELb0EEENS1_21CollectiveEpilogueFwdIS9_NS6_IJNS7_ILi1EEESF_SF_EEESA_SC_Li256ELb1ELb1ELb0ELb0EEENS1_19SingleTileSchedulerILb1ELb0ELb1ELi128EEEEEEEEEvNT_6ParamsE,@function
        .size           _ZN7cutlass13device_kernelIN5flash19enable_sm80_to_sm89INS1_16FlashAttnFwdSm80INS1_25CollectiveMainloopFwdSm80ILi8ELi1ELb1EN4cute5tupleIJNS5_1CILi128EEES8_S8_EEELi128ENS_6half_tEfNS_4arch4Sm80ELb1ELb0ELb1ELb1ELb0ELb1ELb1ELb0EEENS1_21CollectiveEpilogueFwdIS9_NS6_IJNS7_ILi1EEESF_SF_EEESA_SC_Li256ELb1ELb1ELb0ELb0EEENS1_19SingleTileSchedulerILb1ELb0ELb1ELi128EEEEEEEEEvNT_6ParamsE,(.L_x_44 - _ZN7cutlass13device_kernelIN5flash19enable_sm80_to_sm89INS1_16FlashAttnFwdSm80INS1_25CollectiveMainloopFwdSm80ILi8ELi1ELb1EN4cute5tupleIJNS5_1CILi128EEES8_S8_EEELi128ENS_6half_tEfNS_4arch4Sm80ELb1ELb0ELb1ELb1ELb0ELb1ELb1ELb0EEENS1_21CollectiveEpilogueFwdIS9_NS6_IJNS7_ILi1EEESF_SF_EEESA_SC_Li256ELb1ELb1ELb0ELb0EEENS1_19SingleTileSchedulerILb1ELb0ELb1ELi128EEEEEEEEEvNT_6ParamsE)
        .other          _ZN7cutlass13device_kernelIN5flash19enable_sm80_to_sm89INS1_16FlashAttnFwdSm80INS1_25CollectiveMainloopFwdSm80ILi8ELi1ELb1EN4cute5tupleIJNS5_1CILi128EEES8_S8_EEELi128ENS_6half_tEfNS_4arch4Sm80ELb1ELb0ELb1ELb1ELb0ELb1ELb1ELb0EEENS1_21CollectiveEpilogueFwdIS9_NS6_IJNS7_ILi1EEESF_SF_EEESA_SC_Li256ELb1ELb1ELb0ELb0EEENS1_19SingleTileSchedulerILb1ELb0ELb1ELi128EEEEEEEEEvNT_6ParamsE,@"STO_CUDA_ENTRY STV_DEFAULT"
_ZN7cutlass13device_kernelIN5flash19enable_sm80_to_sm89INS1_16FlashAttnFwdSm80INS1_25CollectiveMainloopFwdSm80ILi8ELi1ELb1EN4cute5tupleIJNS5_1CILi128EEES8_S8_EEELi128ENS_6half_tEfNS_4arch4Sm80ELb1ELb0ELb1ELb1ELb0ELb1ELb1ELb0EEENS1_21CollectiveEpilogueFwdIS9_NS6_IJNS7_ILi1EEESF_SF_EEESA_SC_Li256ELb1ELb1ELb0ELb0EEENS1_19SingleTileSchedulerILb1ELb0ELb1ELi128EEEEEEEEEvNT_6ParamsE:
[----:B------:R-:W-:Y:S01]  /*0000*/  LDC R1, c[0x0][0x37c] ;  /* 0x0000df00ff017b82 */ /* 0x000fe20000000800 */
[----:B------:R-:W-:Y:S05]  /*0010*/  EXIT ;  /* 0x000000000000794d */ /* 0x000fea0003800000 */
.L_x_8:
        /* <DEDUP_REMOVED lines=14> */
.L_x_44:


//--------------------- .text._ZN7cutlass13device_kernelIN5flash19enable_sm80_to_sm89INS1_16FlashAttnFwdSm80INS1_25CollectiveMainloopFwdSm80ILi4ELi1ELb0EN4cute5tupleIJNS5_1CILi128EEENS7_ILi64EEES8_EEELi128ENS_6half_tEfNS_4arch4Sm80ELb0ELb0ELb1ELb0ELb0ELb0ELb1ELb0EEENS1_21CollectiveEpilogueFwdINS6_IJS8_S8_S9_EEENS6_IJNS7_ILi1EEESH_SH_EEESB_SD_Li128ELb0ELb1ELb0ELb0EEENS1_19SingleTileSchedulerILb0ELb0ELb1ELi128EEEEEEEEEvNT_6ParamsE --------------------------
	.section	.text._ZN7cutlass13device_kernelIN5flash19enable_sm80_to_sm89INS1_16FlashAttnFwdSm80INS1_25CollectiveMainloopFwdSm80ILi4ELi1ELb0EN4cute5tupleIJNS5_1CILi128EEENS7_ILi64EEES8_EEELi128ENS_6half_tEfNS_4arch4Sm80ELb0ELb0ELb1ELb0ELb0ELb0ELb1ELb0EEENS1_21CollectiveEpilogueFwdINS6_IJS8_S8_S9_EEENS6_IJNS7_ILi1EEESH_SH_EEESB_SD_Li128ELb0ELb1ELb0ELb0EEENS1_19SingleTileSchedulerILb0ELb0ELb1ELi128EEEEEEEEEvNT_6ParamsE,"ax",@progbits
	.align	128
.text._ZN7cutlass13device_kernelIN5flash19enable_sm80_to_sm89INS1_16FlashAttnFwdSm80INS1_25CollectiveMainloopFwdSm80ILi4ELi1ELb0EN4cute5tupleIJNS5_1CILi128EEENS7_ILi64EEES8_EEELi128ENS_6half_tEfNS_4arch4Sm80ELb0ELb0ELb1ELb0ELb0ELb0ELb1ELb0EEENS1_21CollectiveEpilogueFwdINS6_IJS8_S8_S9_EEENS6_IJNS7_ILi1EEESH_SH_EEESB_SD_Li128ELb0ELb1ELb0ELb0EEENS1_19SingleTileSchedulerILb0ELb0ELb1ELi128EEEEEEEEEvNT_6ParamsE:
        .type           _ZN7cutlass13device_kernelIN5flash19enable_sm80_to_sm89INS1_16FlashAttnFwdSm80INS1_25CollectiveMainloopFwdSm80ILi4ELi1ELb0EN4cute5tupleIJNS5_1CILi128EEENS7_ILi64EEES8_EEELi128ENS_6half_tEfNS_4arch4Sm80ELb0ELb0ELb1ELb0ELb0ELb0ELb1ELb0EEENS1_21CollectiveEpilogueFwdINS6_IJS8_S8_S9_EEENS6_IJNS7_ILi1EEESH_SH_EEESB_SD_Li128ELb0ELb1ELb0ELb0EEENS1_19SingleTileSchedulerILb0ELb0ELb1ELi128EEEEEEEEEvNT_6ParamsE,@function
        .size           _ZN7cutlass13device_kernelIN5flash19enable_sm80_to_sm89INS1_16FlashAttnFwdSm80INS1_25CollectiveMainloopFwdSm80ILi4ELi1ELb0EN4cute5tupleIJNS5_1CILi128EEENS7_ILi64EEES8_EEELi128ENS_6half_tEfNS_4arch4Sm80ELb0ELb0ELb1ELb0ELb0ELb0ELb1ELb0EEENS1_21CollectiveEpilogueFwdINS6_IJS8_S8_S9_EEENS6_IJNS7_ILi1EEESH_SH_EEESB_SD_Li128ELb0ELb1ELb0ELb0EEENS1_19SingleTileSchedulerILb0ELb0ELb1ELi128EEEEEEEEEvNT_6ParamsE,(.L_x_45 - _ZN7cutlass13device_kernelIN5flash19enable_sm80_to_sm89INS1_16FlashAttnFwdSm80INS1_25CollectiveMainloopFwdSm80ILi4ELi1ELb0EN4cute5tupleIJNS5_1CILi128EEENS7_ILi64EEES8_EEELi128ENS_6half_tEfNS_4arch4Sm80ELb0ELb0ELb1ELb0ELb0ELb0ELb1ELb0EEENS1_21CollectiveEpilogueFwdINS6_IJS8_S8_S9_EEENS6_IJNS7_ILi1EEESH_SH_EEESB_SD_Li128ELb0ELb1ELb0ELb0EEENS1_19SingleTileSchedulerILb0ELb0ELb1ELi128EEEEEEEEEvNT_6ParamsE)
        .other          _ZN7cutlass13device_kernelIN5flash19enable_sm80_to_sm89INS1_16FlashAttnFwdSm80INS1_25CollectiveMainloopFwdSm80ILi4ELi1ELb0EN4cute5tupleIJNS5_1CILi128EEENS7_ILi64EEES8_EEELi128ENS_6half_tEfNS_4arch4Sm80ELb0ELb0ELb1ELb0ELb0ELb0ELb1ELb0EEENS1_21CollectiveEpilogueFwdINS6_IJS8_S8_S9_EEENS6_IJNS7_ILi1EEESH_SH_EEESB_SD_Li128ELb0ELb1ELb0ELb0EEENS1_19SingleTileSchedulerILb0ELb0ELb1ELi128EEEEEEEEEvNT_6ParamsE,@"STO_CUDA_ENTRY STV_DEFAULT"
_ZN7cutlass13device_kernelIN5flash19enable_sm80_to_sm89INS1_16FlashAttnFwdSm80INS1_25CollectiveMainloopFwdSm80ILi4ELi1ELb0EN4cute5tupleIJNS5_1CILi128EEENS7_ILi64EEES8_EEELi128ENS_6half_tEfNS_4arch4Sm80ELb0ELb0ELb1ELb0ELb0ELb0ELb1ELb0EEENS1_21CollectiveEpilogueFwdINS6_IJS8_S8_S9_EEENS6_IJNS7_ILi1EEESH_SH_EEESB_SD_Li128ELb0ELb1ELb0ELb0EEENS1_19SingleTileSchedulerILb0ELb0ELb1ELi128EEEEEEEEEvNT_6ParamsE:
[----:B------:R-:W-:Y:S01]  /*0000*/  LDC R1, c[0x0][0x37c] ;  /* 0x0000df00ff017b82 */ /* 0x000fe20000000800 */
[----:B------:R-:W-:Y:S05]  /*0010*/  EXIT ;  /* 0x000000000000794d */ /* 0x000fea0003800000 */
.L_x_9:
        /* <DEDUP_REMOVED lines=14> */
.L_x_45:


//--------------------- .text._ZN7cutlass13device_kernelIN5flash19enable_sm80_to_sm89INS1_16FlashAttnFwdSm80INS1_25CollectiveMainloopFwdSm80ILi4ELi1ELb0EN4cute5tupleIJNS5_1CILi128EEENS7_ILi64EEES8_EEELi128ENS_6half_tEfNS_4arch4Sm80ELb0ELb0ELb1ELb1ELb0ELb0ELb1ELb0EEENS1_21CollectiveEpilogueFwdINS6_IJS8_S8_S9_EEENS6_IJNS7_ILi1EEESH_SH_EEESB_SD_Li128ELb1ELb1ELb0ELb0EEENS1_19SingleTileSchedulerILb1ELb0ELb1ELi128EEEEEEEEEvNT_6ParamsE --------------------------
	.section	.text._ZN7cutlass13device_kernelIN5flash19enable_sm80_to_sm89INS1_16FlashAttnFwdSm80INS1_25CollectiveMainloopFwdSm80ILi4ELi1ELb0EN4cute5tupleIJNS5_1CILi128EEENS7_ILi64EEES8_EEELi128ENS_6half_tEfNS_4arch4Sm80ELb0ELb0ELb1ELb1ELb0ELb0ELb1ELb0EEENS1_21CollectiveEpilogueFwdINS6_IJS8_S8_S9_EEENS6_IJNS7_ILi1EEESH_SH_EEESB_SD_Li128ELb1ELb1ELb0ELb0EEENS1_19SingleTileSchedulerILb1ELb0ELb1ELi128EEEEEEEEEvNT_6ParamsE,"ax",@progbits
	.align	128
.text._ZN7cutlass13device_kernelIN5flash19enable_sm80_to_sm89INS1_16FlashAttnFwdSm80INS1_25CollectiveMainloopFwdSm80ILi4ELi1ELb0EN4cute5tupleIJNS5_1CILi128EEENS7_ILi64EEES8_EEELi128ENS_6half_tEfNS_4arch4Sm80ELb0ELb0ELb1ELb1ELb0ELb0ELb1ELb0EEENS1_21CollectiveEpilogueFwdINS6_IJS8_S8_S9_EEENS6_IJNS7_ILi1EEESH_SH_EEESB_SD_Li128ELb1ELb1ELb0ELb0EEENS1_19SingleTileSchedulerILb1ELb0ELb1ELi128EEEEEEEEEvNT_6ParamsE:
        .type           _ZN7cutlass13device_kernelIN5flash19enable_sm80_to_sm89INS1_16FlashAttnFwdSm80INS1_25CollectiveMainloopFwdSm80ILi4ELi1ELb0EN4cute5tupleIJNS5_1CILi128EEENS7_ILi64EEES8_EEELi128ENS_6half_tEfNS_4arch4Sm80ELb0ELb0ELb1ELb1ELb0ELb0ELb1ELb0EEENS1_21CollectiveEpilogueFwdINS6_IJS8_S8_S9_EEENS6_IJNS7_ILi1EEESH_SH_EEESB_SD_Li128ELb1ELb1ELb0ELb0EEENS1_19SingleTileSchedulerILb1ELb0ELb1ELi128EEEEEEEEEvNT_6ParamsE,@function
        .size           _ZN7cutlass13device_kernelIN5flash19enable_sm80_to_sm89INS1_16FlashAttnFwdSm80INS1_25CollectiveMainloopFwdSm80ILi4ELi1ELb0EN4cute5tupleIJNS5_1CILi128EEENS7_ILi64EEES8_EEELi128ENS_6half_tEfNS_4arch4Sm80ELb0ELb0ELb1ELb1ELb0ELb0ELb1ELb0EEENS1_21CollectiveEpilogueFwdINS6_IJS8_S8_S9_EEENS6_IJNS7_ILi1EEESH_SH_EEESB_SD_Li128ELb1ELb1ELb0ELb0EEENS1_19SingleTileSchedulerILb1ELb0ELb1ELi128EEEEEEEEEvNT_6ParamsE,(.L_x_46 - _ZN7cutlass13device_kernelIN5flash19enable_sm80_to_sm89INS1_16FlashAttnFwdSm80INS1_25CollectiveMainloopFwdSm80ILi4ELi1ELb0EN4cute5tupleIJNS5_1CILi128EEENS7_ILi64EEES8_EEELi128ENS_6half_tEfNS_4arch4Sm80ELb0ELb0ELb1ELb1ELb0ELb0ELb1ELb0EEENS1_21CollectiveEpilogueFwdINS6_IJS8_S8_S9_EEENS6_IJNS7_ILi1EEESH_SH_EEESB_SD_Li128ELb1ELb1ELb0ELb0EEENS1_19SingleTileSchedulerILb1ELb0ELb1ELi128EEEEEEEEEvNT_6ParamsE)
        .other          _ZN7cutlass13device_kernelIN5flash19enable_sm80_to_sm89INS1_16FlashAttnFwdSm80INS1_25CollectiveMainloopFwdSm80ILi4ELi1ELb0EN4cute5tupleIJNS5_1CILi128EEENS7_ILi64EEES8_EEELi128ENS_6half_tEfNS_4arch4Sm80ELb0ELb0ELb1ELb1ELb0ELb0ELb1ELb0EEENS1_21CollectiveEpilogueFwdINS6_IJS8_S8_S9_EEENS6_IJNS7_ILi1EEESH_SH_EEESB_SD_Li128ELb1ELb1ELb0ELb0EEENS1_19SingleTileSchedulerILb1ELb0ELb1ELi128EEEEEEEEEvNT_6ParamsE,@"STO_CUDA_ENTRY STV_DEFAULT"
_ZN7cutlass13device_kernelIN5flash19enable_sm80_to_sm89INS1_16FlashAttnFwdSm80INS1_25CollectiveMainloopFwdSm80ILi4ELi1ELb0EN4cute5tupleIJNS5_1CILi128EEENS7_ILi64EEES8_EEELi128ENS_6half_tEfNS_4arch4Sm80ELb0ELb0ELb1ELb1ELb0ELb0ELb1ELb0EEENS1_21CollectiveEpilogueFwdINS6_IJS8_S8_S9_EEENS6_IJNS7_ILi1EEESH_SH_EEESB_SD_Li128ELb1ELb1ELb0ELb0EEENS1_19SingleTileSchedulerILb1ELb0ELb1ELi128EEEEEEEEEvNT_6ParamsE:
[----:B------:R-:W-:Y:S01]  /*0000*/  LDC R1, c[0x0][0x37c] ;  /* 0x0000df00ff017b82 */ /* 0x000fe20000000800 */
[----:B------:R-:W-:Y:S05]  /*0010*/  EXIT ;  /* 0x000000000000794d */ /* 0x000fea0003800000 */
.L_x_10:
        /* <DEDUP_REMOVED lines=14> */
.L_x_46:


//--------------------- .text._ZN7cutlass13device_kernelIN5flash19enable_sm80_to_sm89INS1_16FlashAttnFwdSm80INS1_25CollectiveMainloopFwdSm80ILi4ELi1ELb0EN4cute5tupleIJNS5_1CILi128EEENS7_ILi64EEES8_EEELi128ENS_6half_tEfNS_4arch4Sm80ELb0ELb0ELb1ELb1ELb0ELb1ELb1ELb0EEENS1_21CollectiveEpilogueFwdINS6_IJS8_S8_S9_EEENS6_IJNS7_ILi1EEESH_SH_EEESB_SD_Li128ELb1ELb1ELb0ELb0EEENS1_19SingleTileSchedulerILb1ELb0ELb1ELi128EEEEEEEEEvNT_6ParamsE --------------------------
	.section	.text._ZN7cutlass13device_kernelIN5flash19enable_sm80_to_sm89INS1_16FlashAttnFwdSm80INS1_25CollectiveMainloopFwdSm80ILi4ELi1ELb0EN4cute5tupleIJNS5_1CILi128EEENS7_ILi64EEES8_EEELi128ENS_6half_tEfNS_4arch4Sm80ELb0ELb0ELb1ELb1ELb0ELb1ELb1ELb0EEENS1_21CollectiveEpilogueFwdINS6_IJS8_S8_S9_EEENS6_IJNS7_ILi1EEESH_SH_EEESB_SD_Li128ELb1ELb1ELb0ELb0EEENS1_19SingleTileSchedulerILb1ELb0ELb1ELi128EEEEEEEEEvNT_6ParamsE,"ax",@progbits
	.align	128
.text._ZN7cutlass13device_kernelIN5flash19enable_sm80_to_sm89INS1_16FlashAttnFwdSm80INS1_25CollectiveMainloopFwdSm80ILi4ELi1ELb0EN4cute5tupleIJNS5_1CILi128EEENS7_ILi64EEES8_EEELi128ENS_6half_tEfNS_4arch4Sm80ELb0ELb0ELb1ELb1ELb0ELb1ELb1ELb0EEENS1_21CollectiveEpilogueFwdINS6_IJS8_S8_S9_EEENS6_IJNS7_ILi1EEESH_SH_EEESB_SD_Li128ELb1ELb1ELb0ELb0EEENS1_19SingleTileSchedulerILb1ELb0ELb1ELi128EEEEEEEEEvNT_6ParamsE:
        .type           _ZN7cutlass13device_kernelIN5flash19enable_sm80_to_sm89INS1_16FlashAttnFwdSm80INS1_25CollectiveMainloopFwdSm80ILi4ELi1ELb0EN4cute5tupleIJNS5_1CILi128EEENS7_ILi64EEES8_EEELi128ENS_6half_tEfNS_4arch4Sm80ELb0ELb0ELb1ELb1ELb0ELb1ELb1ELb0EEENS1_21CollectiveEpilogueFwdINS6_IJS8_S8_S9_EEENS6_IJNS7_ILi1EEESH_SH_EEESB_SD_Li128ELb1ELb1ELb0ELb0EEENS1_19SingleTileSchedulerILb1ELb0ELb1ELi128EEEEEEEEEvNT_6ParamsE,@function
        .size           _ZN7cutlass13device_kernelIN5flash19enable_sm80_to_sm89INS1_16FlashAttnFwdSm80INS1_25CollectiveMainloopFwdSm80ILi4ELi1ELb0EN4cute5tupleIJNS5_1CILi128EEENS7_ILi64EEES8_EEELi128ENS_6half_tEfNS_4arch4Sm80ELb0ELb0ELb1ELb1ELb0ELb1ELb1ELb0EEENS1_21CollectiveEpilogueFwdINS6_IJS8_S8_S9_EEENS6_IJNS7_ILi1EEESH_SH_EEESB_SD_Li128ELb1ELb1ELb0ELb0EEENS1_19SingleTileSchedulerILb1ELb0ELb1ELi128EEEEEEEEEvNT_6ParamsE,(.L_x_47 - _ZN7cutlass13device_kernelIN5flash19enable_sm80_to_sm89INS1_16FlashAttnFwdSm80INS1_25CollectiveMainloopFwdSm80ILi4ELi1ELb0EN4cute5tupleIJNS5_1CILi128EEENS7_ILi64EEES8_EEELi128ENS_6half_tEfNS_4arch4Sm80ELb0ELb0ELb1ELb1ELb0ELb1ELb1ELb0EEENS1_21CollectiveEpilogueFwdINS6_IJS8_S8_S9_EEENS6_IJNS7_ILi1EEESH_SH_EEESB_SD_Li128ELb1ELb1ELb0ELb0EEENS1_19SingleTileSchedulerILb1ELb0ELb1ELi128EEEEEEEEEvNT_6ParamsE)
        .other          _ZN7cutlass13device_kernelIN5flash19enable_sm80_to_sm89INS1_16FlashAttnFwdSm80INS1_25CollectiveMainloopFwdSm80ILi4ELi1ELb0EN4cute5tupleIJNS5_1CILi128EEENS7_ILi64EEES8_EEELi128ENS_6half_tEfNS_4arch4Sm80ELb0ELb0ELb1ELb1ELb0ELb1ELb1ELb0EEENS1_21CollectiveEpilogueFwdINS6_IJS8_S8_S9_EEENS6_IJNS7_ILi1EEESH_SH_EEESB_SD_Li128ELb1ELb1ELb0ELb0EEENS1_19SingleTileSchedulerILb1ELb0ELb1ELi128EEEEEEEEEvNT_6ParamsE,@"STO_CUDA_ENTRY STV_DEFAULT"
_ZN7cutlass13device_kernelIN5flash19enable_sm80_to_sm89INS1_16FlashAttnFwdSm80INS1_25CollectiveMainloopFwdSm80ILi4ELi1ELb0EN4cute5tupleIJNS5_1CILi128EEENS7_ILi64EEES8_EEELi128ENS_6half_tEfNS_4arch4Sm80ELb0ELb0ELb1ELb1ELb0ELb1ELb1ELb0EEENS1_21CollectiveEpilogueFwdINS6_IJS8_S8_S9_EEENS6_IJNS7_ILi1EEESH_SH_EEESB_SD_Li128ELb1ELb1ELb0ELb0EEENS1_19SingleTileSchedulerILb1ELb0ELb1ELi128EEEEEEEEEvNT_6ParamsE:
[----:B------:R-:W-:Y:S01]  /*0000*/  LDC R1, c[0x0][0x37c] ;  /* 0x0000df00ff017b82 */ /* 0x000fe20000000800 */
[----:B------:R-:W-:Y:S05]  /*0010*/  EXIT ;  /* 0x000000000000794d */ /* 0x000fea0003800000 */
.L_x_11:
        /* <DEDUP_REMOVED lines=14> */
.L_x_47:


//--------------------- .text._ZN7cutlass13device_kernelIN5flash19enable_sm80_to_sm89INS1_16FlashAttnFwdSm80INS1_25CollectiveMainloopFwdSm80ILi4ELi1ELb0EN4cute5tupleIJNS5_1CILi128EEENS7_ILi48EEES8_EEELi128ENS_6half_tEfNS_4arch4Sm80ELb0ELb1ELb1ELb0ELb0ELb0ELb1ELb0EEENS1_21CollectiveEpilogueFwdINS6_IJS8_S8_S9_EEENS6_IJNS7_ILi1EEESH_SH_EEESB_SD_Li128ELb0ELb1ELb0ELb0EEENS1_19SingleTileSchedulerILb0ELb0ELb1ELi128EEEEEEEEEvNT_6ParamsE --------------------------
	.section	.text._ZN7cutlass13device_kernelIN5flash19enable_sm80_to_sm89INS1_16FlashAttnFwdSm80INS1_25CollectiveMainloopFwdSm80ILi4ELi1ELb0EN4cute5tupleIJNS5_1CILi128EEENS7_ILi48EEES8_EEELi128ENS_6half_tEfNS_4arch4Sm80ELb0ELb1ELb1ELb0ELb0ELb0ELb1ELb0EEENS1_21CollectiveEpilogueFwdINS6_IJS8_S8_S9_EEENS6_IJNS7_ILi1EEESH_SH_EEESB_SD_Li128ELb0ELb1ELb0ELb0EEENS1_19SingleTileSchedulerILb0ELb0ELb1ELi128EEEEEEEEEvNT_6ParamsE,"ax",@progbits
	.align	128
.text._ZN7cutlass13device_kernelIN5flash19enable_sm80_to_sm89INS1_16FlashAttnFwdSm80INS1_25CollectiveMainloopFwdSm80ILi4ELi1ELb0EN4cute5tupleIJNS5_1CILi128EEENS7_ILi48EEES8_EEELi128ENS_6half_tEfNS_4arch4Sm80ELb0ELb1ELb1ELb0ELb0ELb0ELb1ELb0EEENS1_21CollectiveEpilogueFwdINS6_IJS8_S8_S9_EEENS6_IJNS7_ILi1EEESH_SH_EEESB_SD_Li128ELb0ELb1ELb0ELb0EEENS1_19SingleTileSchedulerILb0ELb0ELb1ELi128EEEEEEEEEvNT_6ParamsE:
        .type           _ZN7cutlass13device_kernelIN5flash19enable_sm80_to_sm89INS1_16FlashAttnFwdSm80INS1_25CollectiveMainloopFwdSm80ILi4ELi1ELb0EN4cute5tupleIJNS5_1CILi128EEENS7_ILi48EEES8_EEELi128ENS_6half_tEfNS_4arch4Sm80ELb0ELb1ELb1ELb0ELb0ELb0ELb1ELb0EEENS1_21CollectiveEpilogueFwdINS6_IJS8_S8_S9_EEENS6_IJNS7_ILi1EEESH_SH_EEESB_SD_Li128ELb0ELb1ELb0ELb0EEENS1_19SingleTileSchedulerILb0ELb0ELb1ELi128EEEEEEEEEvNT_6ParamsE,@function
        .size           _ZN7cutlass13device_kernelIN5flash19enable_sm80_to_sm89INS1_16FlashAttnFwdSm80INS1_25CollectiveMainloopFwdSm80ILi4ELi1ELb0EN4cute5tupleIJNS5_1CILi128EEENS7_ILi48EEES8_EEELi128ENS_6half_tEfNS_4arch4Sm80ELb0ELb1ELb1ELb0ELb0ELb0ELb1ELb0EEENS1_21CollectiveEpilogueFwdINS6_IJS8_S8_S9_EEENS6_IJNS7_ILi1EEESH_SH_EEESB_SD_Li128ELb0ELb1ELb0ELb0EEENS1_19SingleTileSchedulerILb0ELb0ELb1ELi128EEEEEEEEEvNT_6ParamsE,(.L_x_48 - _ZN7cutlass13device_kernelIN5flash19enable_sm80_to_sm89INS1_16FlashAttnFwdSm80INS1_25CollectiveMainloopFwdSm80ILi4ELi1ELb0EN4cute5tupleIJNS5_1CILi128EEENS7_ILi48EEES8_EEELi128ENS_6half_tEfNS_4arch4Sm80ELb0ELb1ELb1ELb0ELb0ELb0ELb1ELb0EEENS1_21CollectiveEpilogueFwdINS6_IJS8_S8_S9_EEENS6_IJNS7_ILi1EEESH_SH_EEESB_SD_Li128ELb0ELb1ELb0ELb0EEENS1_19SingleTileSchedulerILb0ELb0ELb1ELi128EEEEEEEEEvNT_6ParamsE)
        .other          _ZN7cutlass13device_kernelIN5flash19enable_sm80_to_sm89INS1_16FlashAttnFwdSm80INS1_25CollectiveMainloopFwdSm80ILi4ELi1ELb0EN4cute5tupleIJNS5_1CILi128EEENS7_ILi48EEES8_EEELi128ENS_6half_tEfNS_4arch4Sm80ELb0ELb1ELb1ELb0ELb0ELb0ELb1ELb0EEENS1_21CollectiveEpilogueFwdINS6_IJS8_S8_S9_EEENS6_IJNS7_ILi1EEESH_SH_EEESB_SD_Li128ELb0ELb1ELb0ELb0EEENS1_19SingleTileSchedulerILb0ELb0ELb1ELi128EEEEEEEEEvNT_6ParamsE,@"STO_CUDA_ENTRY STV_DEFAULT"
_ZN7cutlass13device_kernelIN5flash19enable_sm80_to_sm89INS1_16FlashAttnFwdSm80INS1_25CollectiveMainloopFwdSm80ILi4ELi1ELb0EN4cute5tupleIJNS5_1CILi128EEENS7_ILi48EEES8_EEELi128ENS_6half_tEfNS_4arch4Sm80ELb0ELb1ELb1ELb0ELb0ELb0ELb1ELb0EEENS1_21CollectiveEpilogueFwdINS6_IJS8_S8_S9_EEENS6_IJNS7_ILi1EEESH_SH_EEESB_SD_Li128ELb0ELb1ELb0ELb0EEENS1_19SingleTileSchedulerILb0ELb0ELb1ELi128EEEEEEEEEvNT_6ParamsE:
[----:B------:R-:W-:Y:S01]  /*0000*/  LDC R1, c[0x0][0x37c] ;  /* 0x0000df00ff017b82 */ /* 0x000fe20000000800 */
[----:B------:R-:W-:Y:S05]  /*0010*/  EXIT ;  /* 0x000000000000794d */ /* 0x000fea0003800000 */
.L_x_12:
        /* <DEDUP_REMOVED lines=14> */
.L_x_48:


//--------------------- .text._ZN7cutlass13device_kernelIN5flash19enable_sm80_to_sm89INS1_16FlashAttnFwdSm80INS1_25CollectiveMainloopFwdSm80ILi4ELi1ELb0EN4cute5tupleIJNS5_1CILi128EEENS7_ILi48EEES8_EEELi128ENS_6half_tEfNS_4arch4Sm80ELb0ELb1ELb1ELb1ELb0ELb0ELb1ELb0EEENS1_21CollectiveEpilogueFwdINS6_IJS8_S8_S9_EEENS6_IJNS7_ILi1EEESH_SH_EEESB_SD_Li128ELb1ELb1ELb0ELb0EEENS1_19SingleTileSchedulerILb1ELb0ELb1ELi128EEEEEEEEEvNT_6ParamsE --------------------------
	.section	.text._ZN7cutlass13device_kernelIN5flash19enable_sm80_to_sm89INS1_16FlashAttnFwdSm80INS1_25CollectiveMainloopFwdSm80ILi4ELi1ELb0EN4cute5tupleIJNS5_1CILi128EEENS7_ILi48EEES8_EEELi128ENS_6half_tEfNS_4arch4Sm80ELb0ELb1ELb1ELb1ELb0ELb0ELb1ELb0EEENS1_21CollectiveEpilogueFwdINS6_IJS8_S8_S9_EEENS6_IJNS7_ILi1EEESH_SH_EEESB_SD_Li128ELb1ELb1ELb0ELb0EEENS1_19SingleTileSchedulerILb1ELb0ELb1ELi128EEEEEEEEEvNT_6ParamsE,"ax",@progbits
	.align	128
.text._ZN7cutlass13device_kernelIN5flash19enable_sm80_to_sm89INS1_16FlashAttnFwdSm80INS1_25CollectiveMainloopFwdSm80ILi4ELi1ELb0EN4cute5tupleIJNS5_1CILi128EEENS7_ILi48EEES8_EEELi128ENS_6half_tEfNS_4arch4Sm80ELb0ELb1ELb1ELb1ELb0ELb0ELb1ELb0EEENS1_21CollectiveEpilogueFwdINS6_IJS8_S8_S9_EEENS6_IJNS7_ILi1EEESH_SH_EEESB_SD_Li128ELb1ELb1ELb0ELb0EEENS1_19SingleTileSchedulerILb1ELb0ELb1ELi128EEEEEEEEEvNT_6ParamsE:
        .type           _ZN7cutlass13device_kernelIN5flash19enable_sm80_to_sm89INS1_16FlashAttnFwdSm80INS1_25CollectiveMainloopFwdSm80ILi4ELi1ELb0EN4cute5tupleIJNS5_1CILi128EEENS7_ILi48EEES8_EEELi128ENS_6half_tEfNS_4arch4Sm80ELb0ELb1ELb1ELb1ELb0ELb0ELb1ELb0EEENS1_21CollectiveEpilogueFwdINS6_IJS8_S8_S9_EEENS6_IJNS7_ILi1EEESH_SH_EEESB_SD_Li128ELb1ELb1ELb0ELb0EEENS1_19SingleTileSchedulerILb1ELb0ELb1ELi128EEEEEEEEEvNT_6ParamsE,@function
        .size           _ZN7cutlass13device_kernelIN5flash19enable_sm80_to_sm89INS1_16FlashAttnFwdSm80INS1_25CollectiveMainloopFwdSm80ILi4ELi1ELb0EN4cute5tupleIJNS5_1CILi128EEENS7_ILi48EEES8_EEELi128ENS_6half_tEfNS_4arch4Sm80ELb0ELb1ELb1ELb1ELb0ELb0ELb1ELb0EEENS1_21CollectiveEpilogueFwdINS6_IJS8_S8_S9_EEENS6_IJNS7_ILi1EEESH_SH_EEESB_SD_Li128ELb1ELb1ELb0ELb0EEENS1_19SingleTileSchedulerILb1ELb0ELb1ELi128EEEEEEEEEvNT_6ParamsE,(.L_x_49 - _ZN7cutlass13device_kernelIN5flash19enable_sm80_to_sm89INS1_16FlashAttnFwdSm80INS1_25CollectiveMainloopFwdSm80ILi4ELi1ELb0EN4cute5tupleIJNS5_1CILi128EEENS7_ILi48EEES8_EEELi128ENS_6half_tEfNS_4arch4Sm80ELb0ELb1ELb1ELb1ELb0ELb0ELb1ELb0EEENS1_21CollectiveEpilogueFwdINS6_IJS8_S8_S9_EEENS6_IJNS7_ILi1EEESH_SH_EEESB_SD_Li128ELb1ELb1ELb0ELb0EEENS1_19SingleTileSchedulerILb1ELb0ELb1ELi128EEEEEEEEEvNT_6ParamsE)
        .other          _ZN7cutlass13device_kernelIN5flash19enable_sm80_to_sm89INS1_16FlashAttnFwdSm80INS1_25CollectiveMainloopFwdSm80ILi4ELi1ELb0EN4cute5tupleIJNS5_1CILi128EEENS7_ILi48EEES8_EEELi128ENS_6half_tEfNS_4arch4Sm80ELb0ELb1ELb1ELb1ELb0ELb0ELb1ELb0EEENS1_21CollectiveEpilogueFwdINS6_IJS8_S8_S9_EEENS6_IJNS7_ILi1EEESH_SH_EEESB_SD_Li128ELb1ELb1ELb0ELb0EEENS1_19SingleTileSchedulerILb1ELb0ELb1ELi128EEEEEEEEEvNT_6ParamsE,@"STO_CUDA_ENTRY STV_DEFAULT"
_ZN7cutlass13device_kernelIN5flash19enable_sm80_to_sm89INS1_16FlashAttnFwdSm80INS1_25CollectiveMainloopFwdSm80ILi4ELi1ELb0EN4cute5tupleIJNS5_1CILi128EEENS7_ILi48EEES8_EEELi128ENS_6half_tEfNS_4arch4Sm80ELb0ELb1ELb1ELb1ELb0ELb0ELb1ELb0EEENS1_21CollectiveEpilogueFwdINS6_IJS8_S8_S9_EEENS6_IJNS7_ILi1EEESH_SH_EEESB_SD_Li128ELb1ELb1ELb0ELb0EEENS1_19SingleTileSchedulerILb1ELb0ELb1ELi128EEEEEEEEEvNT_6ParamsE:
[----:B------:R-:W-:Y:S01]  /*0000*/  LDC R1, c[0x0][0x37c] ;  /* 0x0000df00ff017b82 */ /* 0x000fe20000000800 */
[----:B------:R-:W-:Y:S05]  /*0010*/  EXIT ;  /* 0x000000000000794d */ /* 0x000fea0003800000 */
.L_x_13:
        /* <DEDUP_REMOVED lines=14> */
.L_x_49:


//--------------------- .text._ZN7cutlass13device_kernelIN5flash19enable_sm80_to_sm89INS1_16FlashAttnFwdSm80INS1_25CollectiveMainloopFwdSm80ILi4ELi1ELb0EN4cute5tupleIJNS5_1CILi128EEENS7_ILi48EEES8_EEELi128ENS_6half_tEfNS_4arch4Sm80ELb0ELb1ELb1ELb1ELb0ELb1ELb1ELb0EEENS1_21CollectiveEpilogueFwdINS6_IJS8_S8_S9_EEENS6_IJNS7_ILi1EEESH_SH_EEESB_SD_Li128ELb1ELb1ELb0ELb0EEENS1_19SingleTileSchedulerILb1ELb0ELb1ELi128EEEEEEEEEvNT_6ParamsE --------------------------
	.section	.text._ZN7cutlass13device_kernelIN5flash19enable_sm80_to_sm89INS1_16FlashAttnFwdSm80INS1_25CollectiveMainloopFwdSm80ILi4ELi1ELb0EN4cute5tupleIJNS5_1CILi128EEENS7_ILi48EEES8_EEELi128ENS_6half_tEfNS_4arch4Sm80ELb0ELb1ELb1ELb1ELb0ELb1ELb1ELb0EEENS1_21CollectiveEpilogueFwdINS6_IJS8_S8_S9_EEENS6_IJNS7_ILi1EEESH_SH_EEESB_SD_Li128ELb1ELb1ELb0ELb0EEENS1_19SingleTileSchedulerILb1ELb0ELb1ELi128EEEEEEEEEvNT_6ParamsE,"ax",@progbits
	.align	128
.text._ZN7cutlass13device_kernelIN5flash19enable_sm80_to_sm89INS1_16FlashAttnFwdSm80INS1_25CollectiveMainloopFwdSm80ILi4ELi1ELb0EN4cute5tupleIJNS5_1CILi128EEENS7_ILi48EEES8_EEELi128ENS_6half_tEfNS_4arch4Sm80ELb0ELb1ELb1ELb1ELb0ELb1ELb1ELb0EEENS1_21CollectiveEpilogueFwdINS6_IJS8_S8_S9_EEENS6_IJNS7_ILi1EEESH_SH_EEESB_SD_Li128ELb1ELb1ELb0ELb0EEENS1_19SingleTileSchedulerILb1ELb0ELb1ELi128EEEEEEEEEvNT_6ParamsE:
        .type           _ZN7cutlass13device_kernelIN5flash19enable_sm80_to_sm89INS1_16FlashAttnFwdSm80INS1_25CollectiveMainloopFwdSm80ILi4ELi1ELb0EN4cute5tupleIJNS5_1CILi128EEENS7_ILi48EEES8_EEELi128ENS_6half_tEfNS_4arch4Sm80ELb0ELb1ELb1ELb1ELb0ELb1ELb1ELb0EEENS1_21CollectiveEpilogueFwdINS6_IJS8_S8_S9_EEENS6_IJNS7_ILi1EEESH_SH_EEESB_SD_Li128ELb1ELb1ELb0ELb0EEENS1_19SingleTileSchedulerILb1ELb0ELb1ELi128EEEEEEEEEvNT_6ParamsE,@function
        .size           _ZN7cutlass13device_kernelIN5flash19enable_sm80_to_sm89INS1_16FlashAttnFwdSm80INS1_25CollectiveMainloopFwdSm80ILi4ELi1ELb0EN4cute5tupleIJNS5_1CILi128EEENS7_ILi48EEES8_EEELi128ENS_6half_tEfNS_4arch4Sm80ELb0ELb1ELb1ELb1ELb0ELb1ELb1ELb0EEENS1_21CollectiveEpilogueFwdINS6_IJS8_S8_S9_EEENS6_IJNS7_ILi1EEESH_SH_EEESB_SD_Li128ELb1ELb1ELb0ELb0EEENS1_19SingleTileSchedulerILb1ELb0ELb1ELi128EEEEEEEEEvNT_6ParamsE,(.L_x_50 - _ZN7cutlass13device_kernelIN5flash19enable_sm80_to_sm89INS1_16FlashAttnFwdSm80INS1_25CollectiveMainloopFwdSm80ILi4ELi1ELb0EN4cute5tupleIJNS5_1CILi128EEENS7_ILi48EEES8_EEELi128ENS_6half_tEfNS_4arch4Sm80ELb0ELb1ELb1ELb1ELb0ELb1ELb1ELb0EEENS1_21CollectiveEpilogueFwdINS6_IJS8_S8_S9_EEENS6_IJNS7_ILi1EEESH_SH_EEESB_SD_Li128ELb1ELb1ELb0ELb0EEENS1_19SingleTileSchedulerILb1ELb0ELb1ELi128EEEEEEEEEvNT_6ParamsE)
        .other          _ZN7cutlass13device_kernelIN5flash19enable_sm80_to_sm89INS1_16FlashAttnFwdSm80INS1_25CollectiveMainloopFwdSm80ILi4ELi1ELb0EN4cute5tupleIJNS5_1CILi128EEENS7_ILi48EEES8_EEELi128ENS_6half_tEfNS_4arch4Sm80ELb0ELb1ELb1ELb1ELb0ELb1ELb1ELb0EEENS1_21CollectiveEpilogueFwdINS6_IJS8_S8_S9_EEENS6_IJNS7_ILi1EEESH_SH_EEESB_SD_Li128ELb1ELb1ELb0ELb0EEENS1_19SingleTileSchedulerILb1ELb0ELb1ELi128EEEEEEEEEvNT_6ParamsE,@"STO_CUDA_ENTRY STV_DEFAULT"
_ZN7cutlass13device_kernelIN5flash19enable_sm80_to_sm89INS1_16FlashAttnFwdSm80INS1_25CollectiveMainloopFwdSm80ILi4ELi1ELb0EN4cute5tupleIJNS5_1CILi128EEENS7_ILi48EEES8_EEELi128ENS_6half_tEfNS_4arch4Sm80ELb0ELb1ELb1ELb1ELb0ELb1ELb1ELb0EEENS1_21CollectiveEpilogueFwdINS6_IJS8_S8_S9_EEENS6_IJNS7_ILi1EEESH_SH_EEESB_SD_Li128ELb1ELb1ELb0ELb0EEENS1_19SingleTileSchedulerILb1ELb0ELb1ELi128EEEEEEEEEvNT_6ParamsE:
[----:B------:R-:W-:Y:S01]  /*0000*/  LDC R1, c[0x0][0x37c] ;  /* 0x0000df00ff017b82 */ /* 0x000fe20000000800 */
[----:B------:R-:W-:Y:S05]  /*0010*/  EXIT ;  /* 0x000000000000794d */ /* 0x000fea0003800000 */
.L_x_14:
        /* <DEDUP_REMOVED lines=14> */
.L_x_50:


//--------------------- .text._ZN7cutlass13device_kernelIN5flash19enable_sm80_to_sm89INS1_16FlashAttnFwdSm80INS1_25CollectiveMainloopFwdSm80ILi4ELi1ELb0EN4cute5tupleIJNS5_1CILi128EEENS7_ILi64EEES8_EEELi128ENS_6half_tEfNS_4arch4Sm80ELb1ELb0ELb1ELb0ELb0ELb0ELb1ELb0EEENS1_21CollectiveEpilogueFwdINS6_IJS8_S8_S9_EEENS6_IJNS7_ILi1EEESH_SH_EEESB_SD_Li128ELb0ELb1ELb0ELb0EEENS1_30DynamicPersistentTileSchedulerILi128ELi128ELb0ELb1ELb0EEEEEEEEEvNT_6ParamsE --------------------------
	.section	.text._ZN7cutlass13device_kernelIN5flash19enable_sm80_to_sm89INS1_16FlashAttnFwdSm80INS1_25CollectiveMainloopFwdSm80ILi4ELi1ELb0EN4cute5tupleIJNS5_1CILi128EEENS7_ILi64EEES8_EEELi128ENS_6half_tEfNS_4arch4Sm80ELb1ELb0ELb1ELb0ELb0ELb0ELb1ELb0EEENS1_21CollectiveEpilogueFwdINS6_IJS8_S8_S9_EEENS6_IJNS7_ILi1EEESH_SH_EEESB_SD_Li128ELb0ELb1ELb0ELb0EEENS1_30DynamicPersistentTileSchedulerILi128ELi128ELb0ELb1ELb0EEEEEEEEEvNT_6ParamsE,"ax",@progbits
	.align	128
.text._ZN7cutlass13device_kernelIN5flash19enable_sm80_to_sm89INS1_16FlashAttnFwdSm80INS1_25CollectiveMainloopFwdSm80ILi4ELi1ELb0EN4cute5tupleIJNS5_1CILi128EEENS7_ILi64EEES8_EEELi128ENS_6half_tEfNS_4arch4Sm80ELb1ELb0ELb1ELb0ELb0ELb0ELb1ELb0EEENS1_21CollectiveEpilogueFwdINS6_IJS8_S8_S9_EEENS6_IJNS7_ILi1EEESH_SH_EEESB_SD_Li128ELb0ELb1ELb0ELb0EEENS1_30DynamicPersistentTileSchedulerILi128ELi128ELb0ELb1ELb0EEEEEEEEEvNT_6ParamsE:
        .type           _ZN7cutlass13device_kernelIN5flash19enable_sm80_to_sm89INS1_16FlashAttnFwdSm80INS1_25CollectiveMainloopFwdSm80ILi4ELi1ELb0EN4cute5tupleIJNS5_1CILi128EEENS7_ILi64EEES8_EEELi128ENS_6half_tEfNS_4arch4Sm80ELb1ELb0ELb1ELb0ELb0ELb0ELb1ELb0EEENS1_21CollectiveEpilogueFwdINS6_IJS8_S8_S9_EEENS6_IJNS7_ILi1EEESH_SH_EEESB_SD_Li128ELb0ELb1ELb0ELb0EEENS1_30DynamicPersistentTileSchedulerILi128ELi128ELb0ELb1ELb0EEEEEEEEEvNT_6ParamsE,@function
        .size           _ZN7cutlass13device_kernelIN5flash19enable_sm80_to_sm89INS1_16FlashAttnFwdSm80INS1_25CollectiveMainloopFwdSm80ILi4ELi1ELb0EN4cute5tupleIJNS5_1CILi128EEENS7_ILi64EEES8_EEELi128ENS_6half_tEfNS_4arch4Sm80ELb1ELb0ELb1ELb0ELb0ELb0ELb1ELb0EEENS1_21CollectiveEpilogueFwdINS6_IJS8_S8_S9_EEENS6_IJNS7_ILi1EEESH_SH_EEESB_SD_Li128ELb0ELb1ELb0ELb0EEENS1_30DynamicPersistentTileSchedulerILi128ELi128ELb0ELb1ELb0EEEEEEEEEvNT_6ParamsE,(.L_x_51 - _ZN7cutlass13device_kernelIN5flash19enable_sm80_to_sm89INS1_16FlashAttnFwdSm80INS1_25CollectiveMainloopFwdSm80ILi4ELi1ELb0EN4cute5tupleIJNS5_1CILi128EEENS7_ILi64EEES8_EEELi128ENS_6half_tEfNS_4arch4Sm80ELb1ELb0ELb1ELb0ELb0ELb0ELb1ELb0EEENS1_21CollectiveEpilogueFwdINS6_IJS8_S8_S9_EEENS6_IJNS7_ILi1EEESH_SH_EEESB_SD_Li128ELb0ELb1ELb0ELb0EEENS1_30DynamicPersistentTileSchedulerILi128ELi128ELb0ELb1ELb0EEEEEEEEEvNT_6ParamsE)
        .other          _ZN7cutlass13device_kernelIN5flash19enable_sm80_to_sm89INS1_16FlashAttnFwdSm80INS1_25CollectiveMainloopFwdSm80ILi4ELi1ELb0EN4cute5tupleIJNS5_1CILi128EEENS7_ILi64EEES8_EEELi128ENS_6half_tEfNS_4arch4Sm80ELb1ELb0ELb1ELb0ELb0ELb0ELb1ELb0EEENS1_21CollectiveEpilogueFwdINS6_IJS8_S8_S9_EEENS6_IJNS7_ILi1EEESH_SH_EEESB_SD_Li128ELb0ELb1ELb0ELb0EEENS1_30DynamicPersistentTileSchedulerILi128ELi128ELb0ELb1ELb0EEEEEEEEEvNT_6ParamsE,@"STO_CUDA_ENTRY STV_DEFAULT"
_ZN7cutlass13device_kernelIN5flash19enable_sm80_to_sm89INS1_16FlashAttnFwdSm80INS1_25CollectiveMainloopFwdSm80ILi4ELi1ELb0EN4cute5tupleIJNS5_1CILi128EEENS7_ILi64EEES8_EEELi128ENS_6half_tEfNS_4arch4Sm80ELb1ELb0ELb1ELb0ELb0ELb0ELb1ELb0EEENS1_21CollectiveEpilogueFwdINS6_IJS8_S8_S9_EEENS6_IJNS7_ILi1EEESH_SH_EEESB_SD_Li128ELb0ELb1ELb0ELb0EEENS1_30DynamicPersistentTileSchedulerILi128ELi128ELb0ELb1ELb0EEEEEEEEEvNT_6ParamsE:
[----:B------:R-:W-:Y:S01]  /*0000*/  LDC R1, c[0x0][0x37c] ;  /* 0x0000df00ff017b82 */ /* 0x000fe20000000800 */
[----:B------:R-:W-:Y:S05]  /*0010*/  EXIT ;  /* 0x000000000000794d */ /* 0x000fea0003800000 */
.L_x_15:
        /* <DEDUP_REMOVED lines=14> */
.L_x_51:


//--------------------- .text._ZN7cutlass13device_kernelIN5flash19enable_sm80_to_sm89INS1_16FlashAttnFwdSm80INS1_25CollectiveMainloopFwdSm80ILi4ELi1ELb0EN4cute5tupleIJNS5_1CILi128EEENS7_ILi64EEES8_EEELi128ENS_6half_tEfNS_4arch4Sm80ELb1ELb0ELb1ELb1ELb0ELb0ELb1ELb0EEENS1_21CollectiveEpilogueFwdINS6_IJS8_S8_S9_EEENS6_IJNS7_ILi1EEESH_SH_EEESB_SD_Li128ELb1ELb1ELb0ELb0EEENS1_19SingleTileSchedulerILb1ELb0ELb1ELi128EEEEEEEEEvNT_6ParamsE --------------------------
	.section	.text._ZN7cutlass13device_kernelIN5flash19enable_sm80_to_sm89INS1_16FlashAttnFwdSm80INS1_25CollectiveMainloopFwdSm80ILi4ELi1ELb0EN4cute5tupleIJNS5_1CILi128EEENS7_ILi64EEES8_EEELi128ENS_6half_tEfNS_4arch4Sm80ELb1ELb0ELb1ELb1ELb0ELb0ELb1ELb0EEENS1_21CollectiveEpilogueFwdINS6_IJS8_S8_S9_EEENS6_IJNS7_ILi1EEESH_SH_EEESB_SD_Li128ELb1ELb1ELb0ELb0EEENS1_19SingleTileSchedulerILb1ELb0ELb1ELi128EEEEEEEEEvNT_6ParamsE,"ax",@progbits
	.align	128
.text._ZN7cutlass13device_kernelIN5flash19enable_sm80_to_sm89INS1_16FlashAttnFwdSm80INS1_25CollectiveMainloopFwdSm80ILi4ELi1ELb0EN4cute5tupleIJNS5_1CILi128EEENS7_ILi64EEES8_EEELi128ENS_6half_tEfNS_4arch4Sm80ELb1ELb0ELb1ELb1ELb0ELb0ELb1ELb0EEENS1_21CollectiveEpilogueFwdINS6_IJS8_S8_S9_EEENS6_IJNS7_ILi1EEESH_SH_EEESB_SD_Li128ELb1ELb1ELb0ELb0EEENS1_19SingleTileSchedulerILb1ELb0ELb1ELi128EEEEEEEEEvNT_6ParamsE:
        .type           _ZN7cutlass13device_kernelIN5flash19enable_sm80_to_sm89INS1_16FlashAttnFwdSm80INS1_25CollectiveMainloopFwdSm80ILi4ELi1ELb0EN4cute5tupleIJNS5_1CILi128EEENS7_ILi64EEES8_EEELi128ENS_6half_tEfNS_4arch4Sm80ELb1ELb0ELb1ELb1ELb0ELb0ELb1ELb0EEENS1_21CollectiveEpilogueFwdINS6_IJS8_S8_S9_EEENS6_IJNS7_ILi1EEESH_SH_EEESB_SD_Li128ELb1ELb1ELb0ELb0EEENS1_19SingleTileSchedulerILb1ELb0ELb1ELi128EEEEEEEEEvNT_6ParamsE,@function
        .size           _ZN7cutlass13device_kernelIN5flash19enable_sm80_to_sm89INS1_16FlashAttnFwdSm80INS1_25CollectiveMainloopFwdSm80ILi4ELi1ELb0EN4cute5tupleIJNS5_1CILi128EEENS7_ILi64EEES8_EEELi128ENS_6half_tEfNS_4arch4Sm80ELb1ELb0ELb1ELb1ELb0ELb0ELb1ELb0EEENS1_21CollectiveEpilogueFwdINS6_IJS8_S8_S9_EEENS6_IJNS7_ILi1EEESH_SH_EEESB_SD_Li128ELb1ELb1ELb0ELb0EEENS1_19SingleTileSchedulerILb1ELb0ELb1ELi128EEEEEEEEEvNT_6ParamsE,(.L_x_52 - _ZN7cutlass13device_kernelIN5flash19enable_sm80_to_sm89INS1_16FlashAttnFwdSm80INS1_25CollectiveMainloopFwdSm80ILi4ELi1ELb0EN4cute5tupleIJNS5_1CILi128EEENS7_ILi64EEES8_EEELi128ENS_6half_tEfNS_4arch4Sm80ELb1ELb0ELb1ELb1ELb0ELb0ELb1ELb0EEENS1_21CollectiveEpilogueFwdINS6_IJS8_S8_S9_EEENS6_IJNS7_ILi1EEESH_SH_EEESB_SD_Li128ELb1ELb1ELb0ELb0EEENS1_19SingleTileSchedulerILb1ELb0ELb1ELi128EEEEEEEEEvNT_6ParamsE)
        .other          _ZN7cutlass13device_kernelIN5flash19enable_sm80_to_sm89INS1_16FlashAttnFwdSm80INS1_25CollectiveMainloopFwdSm80ILi4ELi1ELb0EN4cute5tupleIJNS5_1CILi128EEENS7_ILi64EEES8_EEELi128ENS_6half_tEfNS_4arch4Sm80ELb1ELb0ELb1ELb1ELb0ELb0ELb1ELb0EEENS1_21CollectiveEpilogueFwdINS6_IJS8_S8_S9_EEENS6_IJNS7_ILi1EEESH_SH_EEESB_SD_Li128ELb1ELb1ELb0ELb0EEENS1_19SingleTileSchedulerILb1ELb0ELb1ELi128EEEEEEEEEvNT_6ParamsE,@"STO_CUDA_ENTRY STV_DEFAULT"
_ZN7cutlass13device_kernelIN5flash19enable_sm80_to_sm89INS1_16FlashAttnFwdSm80INS1_25CollectiveMainloopFwdSm80ILi4ELi1ELb0EN4cute5tupleIJNS5_1CILi128EEENS7_ILi64EEES8_EEELi128ENS_6half_tEfNS_4arch4Sm80ELb1ELb0ELb1ELb1ELb0ELb0ELb1ELb0EEENS1_21CollectiveEpilogueFwdINS6_IJS8_S8_S9_EEENS6_IJNS7_ILi1EEESH_SH_EEESB_SD_Li128ELb1ELb1ELb0ELb0EEENS1_19SingleTileSchedulerILb1ELb0ELb1ELi128EEEEEEEEEvNT_6ParamsE:
[----:B------:R-:W-:Y:S01]  /*0000*/  LDC R1, c[0x0][0x37c] ;  /* 0x0000df00ff017b82 */ /* 0x000fe20000000800 */
[----:B------:R-:W-:Y:S05]  /*0010*/  EXIT ;  /* 0x000000000000794d */ /* 0x000fea0003800000 */
.L_x_16:
        /* <DEDUP_REMOVED lines=14> */
.L_x_52:


//--------------------- .text._ZN7cutlass13device_kernelIN5flash19enable_sm80_to_sm89INS1_16FlashAttnFwdSm80INS1_25CollectiveMainloopFwdSm80ILi4ELi1ELb0EN4cute5tupleIJNS5_1CILi128EEENS7_ILi64EEES8_EEELi128ENS_6half_tEfNS_4arch4Sm80ELb1ELb0ELb1ELb1ELb0ELb1ELb1ELb0EEENS1_21CollectiveEpilogueFwdINS6_IJS8_S8_S9_EEENS6_IJNS7_ILi1EEESH_SH_EEESB_SD_Li128ELb1ELb1ELb0ELb0EEENS1_19SingleTileSchedulerILb1ELb0ELb1ELi128EEEEEEEEEvNT_6ParamsE --------------------------
	.section	.text._ZN7cutlass13device_kernelIN5flash19enable_sm80_to_sm89INS1_16FlashAttnFwdSm80INS1_25CollectiveMainloopFwdSm80ILi4ELi1ELb0EN4cute5tupleIJNS5_1CILi128EEENS7_ILi64EEES8_EEELi128ENS_6half_tEfNS_4arch4Sm80ELb1ELb0ELb1ELb1ELb0ELb1ELb1ELb0EEENS1_21CollectiveEpilogueFwdINS6_IJS8_S8_S9_EEENS6_IJNS7_ILi1EEESH_SH_EEESB_SD_Li128ELb1ELb1ELb0ELb0EEENS1_19SingleTileSchedulerILb1ELb0ELb1ELi128EEEEEEEEEvNT_6ParamsE,"ax",@progbits
	.align	128
.text._ZN7cutlass13device_kernelIN5flash19enable_sm80_to_sm89INS1_16FlashAttnFwdSm80INS1_25CollectiveMainloopFwdSm80ILi4ELi1ELb0EN4cute5tupleIJNS5_1CILi128EEENS7_ILi64EEES8_EEELi128ENS_6half_tEfNS_4arch4Sm80ELb1ELb0ELb1ELb1ELb0ELb1ELb1ELb0EEENS1_21CollectiveEpilogueFwdINS6_IJS8_S8_S9_EEENS6_IJNS7_ILi1EEESH_SH_EEESB_SD_Li128ELb1ELb1ELb0ELb0EEENS1_19SingleTileSchedulerILb1ELb0ELb1ELi128EEEEEEEEEvNT_6ParamsE:
        .type           _ZN7cutlass13device_kernelIN5flash19enable_sm80_to_sm89INS1_16FlashAttnFwdSm80INS1_25CollectiveMainloopFwdSm80ILi4ELi1ELb0EN4cute5tupleIJNS5_1CILi128EEENS7_ILi64EEES8_EEELi128ENS_6half_tEfNS_4arch4Sm80ELb1ELb0ELb1ELb1ELb0ELb1ELb1ELb0EEENS1_21CollectiveEpilogueFwdINS6_IJS8_S8_S9_EEENS6_IJNS7_ILi1EEESH_SH_EEESB_SD_Li128ELb1ELb1ELb0ELb0EEENS1_19SingleTileSchedulerILb1ELb0ELb1ELi128EEEEEEEEEvNT_6ParamsE,@function
        .size           _ZN7cutlass13device_kernelIN5flash19enable_sm80_to_sm89INS1_16FlashAttnFwdSm80INS1_25CollectiveMainloopFwdSm80ILi4ELi1ELb0EN4cute5tupleIJNS5_1CILi128EEENS7_ILi64EEES8_EEELi128ENS_6half_tEfNS_4arch4Sm80ELb1ELb0ELb1ELb1ELb0ELb1ELb1ELb0EEENS1_21CollectiveEpilogueFwdINS6_IJS8_S8_S9_EEENS6_IJNS7_ILi1EEESH_SH_EEESB_SD_Li128ELb1ELb1ELb0ELb0EEENS1_19SingleTileSchedulerILb1ELb0ELb1ELi128EEEEEEEEEvNT_6ParamsE,(.L_x_53 - _ZN7cutlass13device_kernelIN5flash19enable_sm80_to_sm89INS1_16FlashAttnFwdSm80INS1_25CollectiveMainloopFwdSm80ILi4ELi1ELb0EN4cute5tupleIJNS5_1CILi128EEENS7_ILi64EEES8_EEELi128ENS_6half_tEfNS_4arch4Sm80ELb1ELb0ELb1ELb1ELb0ELb1ELb1ELb0EEENS1_21CollectiveEpilogueFwdINS6_IJS8_S8_S9_EEENS6_IJNS7_ILi1EEESH_SH_EEESB_SD_Li128ELb1ELb1ELb0ELb0EEENS1_19SingleTileSchedulerILb1ELb0ELb1ELi128EEEEEEEEEvNT_6ParamsE)
        .other          _ZN7cutlass13device_kernelIN5flash19enable_sm80_to_sm89INS1_16FlashAttnFwdSm80INS1_25CollectiveMainloopFwdSm80ILi4ELi1ELb0EN4cute5tupleIJNS5_1CILi128EEENS7_ILi64EEES8_EEELi128ENS_6half_tEfNS_4arch4Sm80ELb1ELb0ELb1ELb1ELb0ELb1ELb1ELb0EEENS1_21CollectiveEpilogueFwdINS6_IJS8_S8_S9_EEENS6_IJNS7_ILi1EEESH_SH_EEESB_SD_Li128ELb1ELb1ELb0ELb0EEENS1_19SingleTileSchedulerILb1ELb0ELb1ELi128EEEEEEEEEvNT_6ParamsE,@"STO_CUDA_ENTRY STV_DEFAULT"
_ZN7cutlass13device_kernelIN5flash19enable_sm80_to_sm89INS1_16FlashAttnFwdSm80INS1_25CollectiveMainloopFwdSm80ILi4ELi1ELb0EN4cute5tupleIJNS5_1CILi128EEENS7_ILi64EEES8_EEELi128ENS_6half_tEfNS_4arch4Sm80ELb1ELb0ELb1ELb1ELb0ELb1ELb1ELb0EEENS1_21CollectiveEpilogueFwdINS6_IJS8_S8_S9_EEENS6_IJNS7_ILi1EEESH_SH_EEESB_SD_Li128ELb1ELb1ELb0ELb0EEENS1_19SingleTileSchedulerILb1ELb0ELb1ELi128EEEEEEEEEvNT_6ParamsE:
[----:B------:R-:W-:Y:S01]  /*0000*/  LDC R1, c[0x0][0x37c] ;  /* 0x0000df00ff017b82 */ /* 0x000fe20000000800 */
[----:B------:R-:W-:Y:S05]  /*0010*/  EXIT ;  /* 0x000000000000794d */ /* 0x000fea0003800000 */
.L_x_17:
        /* <DEDUP_REMOVED lines=14> */
.L_x_53:


//--------------------- .text._ZN7cutlass13device_kernelIN5flash19enable_sm80_to_sm89INS1_16FlashAttnFwdSm80INS1_25CollectiveMainloopFwdSm80ILi8ELi1ELb1EN4cute5tupleIJNS5_1CILi128EEES8_S8_EEELi128ENS_6half_tEfNS_4arch4Sm80ELb0ELb0ELb0ELb0ELb0ELb0ELb1ELb0EEENS1_21CollectiveEpilogueFwdIS9_NS6_IJNS7_ILi1EEESF_SF_EEESA_SC_Li256ELb0ELb1ELb0ELb0EEENS1_19SingleTileSchedulerILb0ELb0ELb1ELi128EEEEEEEEEvNT_6ParamsE --------------------------
	.section	.text._ZN7cutlass13device_kernelIN5flash19enable_sm80_to_sm89INS1_16FlashAttnFwdSm80INS1_25CollectiveMainloopFwdSm80ILi8ELi1ELb1EN4cute5tupleIJNS5_1CILi128EEES8_S8_EEELi128ENS_6half_tEfNS_4arch4Sm80ELb0ELb0ELb0ELb0ELb0ELb0ELb1ELb0EEENS1_21CollectiveEpilogueFwdIS9_NS6_IJNS7_ILi1EEESF_SF_EEESA_SC_Li256ELb0ELb1ELb0ELb0EEENS1_19SingleTileSchedulerILb0ELb0ELb1ELi128EEEEEEEEEvNT_6ParamsE,"ax",@progbits
	.align	128
.text._ZN7cutlass13device_kernelIN5flash19enable_sm80_to_sm89INS1_16FlashAttnFwdSm80INS1_25CollectiveMainloopFwdSm80ILi8ELi1ELb1EN4cute5tupleIJNS5_1CILi128EEES8_S8_EEELi128ENS_6half_tEfNS_4arch4Sm80ELb0ELb0ELb0ELb0ELb0ELb0ELb1ELb0EEENS1_21CollectiveEpilogueFwdIS9_NS6_IJNS7_ILi1EEESF_SF_EEESA_SC_Li256ELb0ELb1ELb0ELb0EEENS1_19SingleTileSchedulerILb0ELb0ELb1ELi128EEEEEEEEEvNT_6ParamsE:
        .type           _ZN7cutlass13device_kernelIN5flash19enable_sm80_to_sm89INS1_16FlashAttnFwdSm80INS1_25CollectiveMainloopFwdSm80ILi8ELi1ELb1EN4cute5tupleIJNS5_1CILi128EEES8_S8_EEELi128ENS_6half_tEfNS_4arch4Sm80ELb0ELb0ELb0ELb0ELb0ELb0ELb1ELb0EEENS1_21CollectiveEpilogueFwdIS9_NS6_IJNS7_ILi1EEESF_SF_EEESA_SC_Li256ELb0ELb1ELb0ELb0EEENS1_19SingleTileSchedulerILb0ELb0ELb1ELi128EEEEEEEEEvNT_6ParamsE,@function
        .size           _ZN7cutlass13device_kernelIN5flash19enable_sm80_to_sm89INS1_16FlashAttnFwdSm80INS1_25CollectiveMainloopFwdSm80ILi8ELi1ELb1EN4cute5tupleIJNS5_1CILi128EEES8_S8_EEELi128ENS_6half_tEfNS_4arch4Sm80ELb0ELb0ELb0ELb0ELb0ELb0ELb1ELb0EEENS1_21CollectiveEpilogueFwdIS9_NS6_IJNS7_ILi1EEESF_SF_EEESA_SC_Li256ELb0ELb1ELb0ELb0EEENS1_19SingleTileSchedulerILb0ELb0ELb1ELi128EEEEEEEEEvNT_6ParamsE,(.L_x_54 - _ZN7cutlass13device_kernelIN5flash19enable_sm80_to_sm89INS1_16FlashAttnFwdSm80INS1_25CollectiveMainloopFwdSm80ILi8ELi1ELb1EN4cute5tupleIJNS5_1CILi128EEES8_S8_EEELi128ENS_6half_tEfNS_4arch4Sm80ELb0ELb0ELb0ELb0ELb0ELb0ELb1ELb0EEENS1_21CollectiveEpilogueFwdIS9_NS6_IJNS7_ILi1EEESF_SF_EEESA_SC_Li256ELb0ELb1ELb0ELb0EEENS1_19SingleTileSchedulerILb0ELb0ELb1ELi128EEEEEEEEEvNT_6ParamsE)
        .other          _ZN7cutlass13device_kernelIN5flash19enable_sm80_to_sm89INS1_16FlashAttnFwdSm80INS1_25CollectiveMainloopFwdSm80ILi8ELi1ELb1EN4cute5tupleIJNS5_1CILi128EEES8_S8_EEELi128ENS_6half_tEfNS_4arch4Sm80ELb0ELb0ELb0ELb0ELb0ELb0ELb1ELb0EEENS1_21CollectiveEpilogueFwdIS9_NS6_IJNS7_ILi1EEESF_SF_EEESA_SC_Li256ELb0ELb1ELb0ELb0EEENS1_19SingleTileSchedulerILb0ELb0ELb1ELi128EEEEEEEEEvNT_6ParamsE,@"STO_CUDA_ENTRY STV_DEFAULT"
_ZN7cutlass13device_kernelIN5flash19enable_sm80_to_sm89INS1_16FlashAttnFwdSm80INS1_25CollectiveMainloopFwdSm80ILi8ELi1ELb1EN4cute5tupleIJNS5_1CILi128EEES8_S8_EEELi128ENS_6half_tEfNS_4arch4Sm80ELb0ELb0ELb0ELb0ELb0ELb0ELb1ELb0EEENS1_21CollectiveEpilogueFwdIS9_NS6_IJNS7_ILi1EEESF_SF_EEESA_SC_Li256ELb0ELb1ELb0ELb0EEENS1_19SingleTileSchedulerILb0ELb0ELb1ELi128EEEEEEEEEvNT_6ParamsE:
[----:B------:R-:W-:Y:S01]  /*0000*/  LDC R1, c[0x0][0x37c] ;  /* 0x0000df00ff017b82 */ /* 0x000fe20000000800 */
[----:B------:R-:W-:Y:S05]  /*0010*/  EXIT ;  /* 0x000000000000794d */ /* 0x000fea0003800000 */
.L_x_18:
        /* <DEDUP_REMOVED lines=14> */
.L_x_54:


//--------------------- .text._ZN7cutlass13device_kernelIN5flash19enable_sm80_to_sm89INS1_16FlashAttnFwdSm80INS1_25CollectiveMainloopFwdSm80ILi8ELi1ELb1EN4cute5tupleIJNS5_1CILi128EEES8_S8_EEELi128ENS_6half_tEfNS_4arch4Sm80ELb0ELb0ELb0ELb1ELb0ELb0ELb1ELb0EEENS1_21CollectiveEpilogueFwdIS9_NS6_IJNS7_ILi1EEESF_SF_EEESA_SC_Li256ELb1ELb1ELb0ELb0EEENS1_19SingleTileSchedulerILb1ELb0ELb1ELi128EEEEEEEEEvNT_6ParamsE --------------------------
	.section	.text._ZN7cutlass13device_kernelIN5flash19enable_sm80_to_sm89INS1_16FlashAttnFwdSm80INS1_25CollectiveMainloopFwdSm80ILi8ELi1ELb1EN4cute5tupleIJNS5_1CILi128EEES8_S8_EEELi128ENS_6half_tEfNS_4arch4Sm80ELb0ELb0ELb0ELb1ELb0ELb0ELb1ELb0EEENS1_21CollectiveEpilogueFwdIS9_NS6_IJNS7_ILi1EEESF_SF_EEESA_SC_Li256ELb1ELb1ELb0ELb0EEENS1_19SingleTileSchedulerILb1ELb0ELb1ELi128EEEEEEEEEvNT_6ParamsE,"ax",@progbits
	.align	128
.text._ZN7cutlass13device_kernelIN5flash19enable_sm80_to_sm89INS1_16FlashAttnFwdSm80INS1_25CollectiveMainloopFwdSm80ILi8ELi1ELb1EN4cute5tupleIJNS5_1CILi128EEES8_S8_EEELi128ENS_6half_tEfNS_4arch4Sm80ELb0ELb0ELb0ELb1ELb0ELb0ELb1ELb0EEENS1_21CollectiveEpilogueFwdIS9_NS6_IJNS7_ILi1EEESF_SF_EEESA_SC_Li256ELb1ELb1ELb0ELb0EEENS1_19SingleTileSchedulerILb1ELb0ELb1ELi128EEEEEEEEEvNT_6ParamsE:
        .type           _ZN7cutlass13device_kernelIN5flash19enable_sm80_to_sm89INS1_16FlashAttnFwdSm80INS1_25CollectiveMainloopFwdSm80ILi8ELi1ELb1EN4cute5tupleIJNS5_1CILi128EEES8_S8_EEELi128ENS_6half_tEfNS_4arch4Sm80ELb0ELb0ELb0ELb1ELb0ELb0ELb1ELb0EEENS1_21CollectiveEpilogueFwdIS9_NS6_IJNS7_ILi1EEESF_SF_EEESA_SC_Li256ELb1ELb1ELb0ELb0EEENS1_19SingleTileSchedulerILb1ELb0ELb1ELi128EEEEEEEEEvNT_6ParamsE,@function
        .size           _ZN7cutlass13device_kernelIN5flash19enable_sm80_to_sm89INS1_16FlashAttnFwdSm80INS1_25CollectiveMainloopFwdSm80ILi8ELi1ELb1EN4cute5tupleIJNS5_1CILi128EEES8_S8_EEELi128ENS_6half_tEfNS_4arch4Sm80ELb0ELb0ELb0ELb1ELb0ELb0ELb1ELb0EEENS1_21CollectiveEpilogueFwdIS9_NS6_IJNS7_ILi1EEESF_SF_EEESA_SC_Li256ELb1ELb1ELb0ELb0EEENS1_19SingleTileSchedulerILb1ELb0ELb1ELi128EEEEEEEEEvNT_6ParamsE,(.L_x_55 - _ZN7cutlass13device_kernelIN5flash19enable_sm80_to_sm89INS1_16FlashAttnFwdSm80INS1_25CollectiveMainloopFwdSm80ILi8ELi1ELb1EN4cute5tupleIJNS5_1CILi128EEES8_S8_EEELi128ENS_6half_tEfNS_4arch4Sm80ELb0ELb0ELb0ELb1ELb0ELb0ELb1ELb0EEENS1_21CollectiveEpilogueFwdIS9_NS6_IJNS7_ILi1EEESF_SF_EEESA_SC_Li256ELb1ELb1ELb0ELb0EEENS1_19SingleTileSchedulerILb1ELb0ELb1ELi128EEEEEEEEEvNT_6ParamsE)
        .other          _ZN7cutlass13device_kernelIN5flash19enable_sm80_to_sm89INS1_16FlashAttnFwdSm80INS1_25CollectiveMainloopFwdSm80ILi8ELi1ELb1EN4cute5tupleIJNS5_1CILi128EEES8_S8_EEELi128ENS_6half_tEfNS_4arch4Sm80ELb0ELb0ELb0ELb1ELb0ELb0ELb1ELb0EEENS1_21CollectiveEpilogueFwdIS9_NS6_IJNS7_ILi1EEESF_SF_EEESA_SC_Li256ELb1ELb1ELb0ELb0EEENS1_19SingleTileSchedulerILb1ELb0ELb1ELi128EEEEEEEEEvNT_6ParamsE,@"STO_CUDA_ENTRY STV_DEFAULT"
_ZN7cutlass13device_kernelIN5flash19enable_sm80_to_sm89INS1_16FlashAttnFwdSm80INS1_25CollectiveMainloopFwdSm80ILi8ELi1ELb1EN4cute5tupleIJNS5_1CILi128EEES8_S8_EEELi128ENS_6half_tEfNS_4arch4Sm80ELb0ELb0ELb0ELb1ELb0ELb0ELb1ELb0EEENS1_21CollectiveEpilogueFwdIS9_NS6_IJNS7_ILi1EEESF_SF_EEESA_SC_Li256ELb1ELb1ELb0ELb0EEENS1_19SingleTileSchedulerILb1ELb0ELb1ELi128EEEEEEEEEvNT_6ParamsE:
[----:B------:R-:W-:Y:S01]  /*0000*/  LDC R1, c[0x0][0x37c] ;  /* 0x0000df00ff017b82 */ /* 0x000fe20000000800 */
[----:B------:R-:W-:Y:S05]  /*0010*/  EXIT ;  /* 0x000000000000794d */ /* 0x000fea0003800000 */
.L_x_19:
        /* <DEDUP_REMOVED lines=14> */
.L_x_55:


//--------------------- .text._ZN7cutlass13device_kernelIN5flash19enable_sm80_to_sm89INS1_16FlashAttnFwdSm80INS1_25CollectiveMainloopFwdSm80ILi8ELi1ELb1EN4cute5tupleIJNS5_1CILi128EEES8_S8_EEELi128ENS_6half_tEfNS_4arch4Sm80ELb0ELb0ELb0ELb1ELb0ELb1ELb1ELb0EEENS1_21CollectiveEpilogueFwdIS9_NS6_IJNS7_ILi1EEESF_SF_EEESA_SC_Li256ELb1ELb1ELb0ELb0EEENS1_19SingleTileSchedulerILb1ELb0ELb1ELi128EEEEEEEEEvNT_6ParamsE --------------------------
	.section	.text._ZN7cutlass13device_kernelIN5flash19enable_sm80_to_sm89INS1_16FlashAttnFwdSm80INS1_25CollectiveMainloopFwdSm80ILi8ELi1ELb1EN4cute5tupleIJNS5_1CILi128EEES8_S8_EEELi128ENS_6half_tEfNS_4arch4Sm80ELb0ELb0ELb0ELb1ELb0ELb1ELb1ELb0EEENS1_21CollectiveEpilogueFwdIS9_NS6_IJNS7_ILi1EEESF_SF_EEESA_SC_Li256ELb1ELb1ELb0ELb0EEENS1_19SingleTileSchedulerILb1ELb0ELb1ELi128EEEEEEEEEvNT_6ParamsE,"ax",@progbits
	.align	128
.text._ZN7cutlass13device_kernelIN5flash19enable_sm80_to_sm89INS1_16FlashAttnFwdSm80INS1_25CollectiveMainloopFwdSm80ILi8ELi1ELb1EN4cute5tupleIJNS5_1CILi128EEES8_S8_EEELi128ENS_6half_tEfNS_4arch4Sm80ELb0ELb0ELb0ELb1ELb0ELb1ELb1ELb0EEENS1_21CollectiveEpilogueFwdIS9_NS6_IJNS7_ILi1EEESF_SF_EEESA_SC_Li256ELb1ELb1ELb0ELb0EEENS1_19SingleTileSchedulerILb1ELb0ELb1ELi128EEEEEEEEEvNT_6ParamsE:
        .type           _ZN7cutlass13device_kernelIN5flash19enable_sm80_to_sm89INS1_16FlashAttnFwdSm80INS1_25CollectiveMainloopFwdSm80ILi8ELi1ELb1EN4cute5tupleIJNS5_1CILi128EEES8_S8_EEELi128ENS_6half_tEfNS_4arch4Sm80ELb0ELb0ELb0ELb1ELb0ELb1ELb1ELb0EEENS1_21CollectiveEpilogueFwdIS9_NS6_IJNS7_ILi1EEESF_SF_EEESA_SC_Li256ELb1ELb1ELb0ELb0EEENS1_19SingleTileSchedulerILb1ELb0ELb1ELi128EEEEEEEEEvNT_6ParamsE,@function
        .size           _ZN7cutlass13device_kernelIN5flash19enable_sm80_to_sm89INS1_16FlashAttnFwdSm80INS1_25CollectiveMainloopFwdSm80ILi8ELi1ELb1EN4cute5tupleIJNS5_1CILi128EEES8_S8_EEELi128ENS_6half_tEfNS_4arch4Sm80ELb0ELb0ELb0ELb1ELb0ELb1ELb1ELb0EEENS1_21CollectiveEpilogueFwdIS9_NS6_IJNS7_ILi1EEESF_SF_EEESA_SC_Li256ELb1ELb1ELb0ELb0EEENS1_19SingleTileSchedulerILb1ELb0ELb1ELi128EEEEEEEEEvNT_6ParamsE,(.L_x_56 - _ZN7cutlass13device_kernelIN5flash19enable_sm80_to_sm89INS1_16FlashAttnFwdSm80INS1_25CollectiveMainloopFwdSm80ILi8ELi1ELb1EN4cute5tupleIJNS5_1CILi128EEES8_S8_EEELi128ENS_6half_tEfNS_4arch4Sm80ELb0ELb0ELb0ELb1ELb0ELb1ELb1ELb0EEENS1_21CollectiveEpilogueFwdIS9_NS6_IJNS7_ILi1EEESF_SF_EEESA_SC_Li256ELb1ELb1ELb0ELb0EEENS1_19SingleTileSchedulerILb1ELb0ELb1ELi128EEEEEEEEEvNT_6ParamsE)
        .other          _ZN7cutlass13device_kernelIN5flash19enable_sm80_to_sm89INS1_16FlashAttnFwdSm80INS1_25CollectiveMainloopFwdSm80ILi8ELi1ELb1EN4cute5tupleIJNS5_1CILi128EEES8_S8_EEELi128ENS_6half_tEfNS_4arch4Sm80ELb0ELb0ELb0ELb1ELb0ELb1ELb1ELb0EEENS1_21CollectiveEpilogueFwdIS9_NS6_IJNS7_ILi1EEESF_SF_EEESA_SC_Li256ELb1ELb1ELb0ELb0EEENS1_19SingleTileSchedulerILb1ELb0ELb1ELi128EEEEEEEEEvNT_6ParamsE,@"STO_CUDA_ENTRY STV_DEFAULT"
_ZN7cutlass13device_kernelIN5flash19enable_sm80_to_sm89INS1_16FlashAttnFwdSm80INS1_25CollectiveMainloopFwdSm80ILi8ELi1ELb1EN4cute5tupleIJNS5_1CILi128EEES8_S8_EEELi128ENS_6half_tEfNS_4arch4Sm80ELb0ELb0ELb0ELb1ELb0ELb1ELb1ELb0EEENS1_21CollectiveEpilogueFwdIS9_NS6_IJNS7_ILi1EEESF_SF_EEESA_SC_Li256ELb1ELb1ELb0ELb0EEENS1_19SingleTileSchedulerILb1ELb0ELb1ELi128EEEEEEEEEvNT_6ParamsE:
[----:B------:R-:W-:Y:S01]  /*0000*/  LDC R1, c[0x0][0x37c] ;  /* 0x0000df00ff017b82 */ /* 0x000fe20000000800 */
[----:B------:R-:W-:Y:S05]  /*0010*/  EXIT ;  /* 0x000000000000794d */ /* 0x000fea0003800000 */
.L_x_20:
        /* <DEDUP_REMOVED lines=14> */
.L_x_56:


//--------------------- .text._ZN7cutlass13device_kernelIN5flash19enable_sm80_to_sm89INS1_16FlashAttnFwdSm80INS1_25CollectiveMainloopFwdSm80ILi8ELi1ELb1EN4cute5tupleIJNS5_1CILi128EEENS7_ILi96EEES8_EEELi128ENS_6half_tEfNS_4arch4Sm80ELb0ELb1ELb0ELb0ELb0ELb0ELb1ELb0EEENS1_21CollectiveEpilogueFwdINS6_IJS8_S8_S9_EEENS6_IJNS7_ILi1EEESH_SH_EEESB_SD_Li256ELb0ELb1ELb0ELb0EEENS1_19SingleTileSchedulerILb0ELb0ELb1ELi128EEEEEEEEEvNT_6ParamsE --------------------------
	.section	.text._ZN7cutlass13device_kernelIN5flash19enable_sm80_to_sm89INS1_16FlashAttnFwdSm80INS1_25CollectiveMainloopFwdSm80ILi8ELi1ELb1EN4cute5tupleIJNS5_1CILi128EEENS7_ILi96EEES8_EEELi128ENS_6half_tEfNS_4arch4Sm80ELb0ELb1ELb0ELb0ELb0ELb0ELb1ELb0EEENS1_21CollectiveEpilogueFwdINS6_IJS8_S8_S9_EEENS6_IJNS7_ILi1EEESH_SH_EEESB_SD_Li256ELb0ELb1ELb0ELb0EEENS1_19SingleTileSchedulerILb0ELb0ELb1ELi128EEEEEEEEEvNT_6ParamsE,"ax",@progbits
	.align	128
.text._ZN7cutlass13device_kernelIN5flash19enable_sm80_to_sm89INS1_16FlashAttnFwdSm80INS1_25CollectiveMainloopFwdSm80ILi8ELi1ELb1EN4cute5tupleIJNS5_1CILi128EEENS7_ILi96EEES8_EEELi128ENS_6half_tEfNS_4arch4Sm80ELb0ELb1ELb0ELb0ELb0ELb0ELb1ELb0EEENS1_21CollectiveEpilogueFwdINS6_IJS8_S8_S9_EEENS6_IJNS7_ILi1EEESH_SH_EEESB_SD_Li256ELb0ELb1ELb0ELb0EEENS1_19SingleTileSchedulerILb0ELb0ELb1ELi128EEEEEEEEEvNT_6ParamsE:
        .type           _ZN7cutlass13device_kernelIN5flash19enable_sm80_to_sm89INS1_16FlashAttnFwdSm80INS1_25CollectiveMainloopFwdSm80ILi8ELi1ELb1EN4cute5tupleIJNS5_1CILi128EEENS7_ILi96EEES8_EEELi128ENS_6half_tEfNS_4arch4Sm80ELb0ELb1ELb0ELb0ELb0ELb0ELb1ELb0EEENS1_21CollectiveEpilogueFwdINS6_IJS8_S8_S9_EEENS6_IJNS7_ILi1EEESH_SH_EEESB_SD_Li256ELb0ELb1ELb0ELb0EEENS1_19SingleTileSchedulerILb0ELb0ELb1ELi128EEEEEEEEEvNT_6ParamsE,@function
        .size           _ZN7cutlass13device_kernelIN5flash19enable_sm80_to_sm89INS1_16FlashAttnFwdSm80INS1_25CollectiveMainloopFwdSm80ILi8ELi1ELb1EN4cute5tupleIJNS5_1CILi128EEENS7_ILi96EEES8_EEELi128ENS_6half_tEfNS_4arch4Sm80ELb0ELb1ELb0ELb0ELb0ELb0ELb1ELb0EEENS1_21CollectiveEpilogueFwdINS6_IJS8_S8_S9_EEENS6_IJNS7_ILi1EEESH_SH_EEESB_SD_Li256ELb0ELb1ELb0ELb0EEENS1_19SingleTileSchedulerILb0ELb0ELb1ELi128EEEEEEEEEvNT_6ParamsE,(.L_x_57 - _ZN7cutlass13device_kernelIN5flash19enable_sm80_to_sm89INS1_16FlashAttnFwdSm80INS1_25CollectiveMainloopFwdSm80ILi8ELi1ELb1EN4cute5tupleIJNS5_1CILi128EEENS7_ILi96EEES8_EEELi128ENS_6half_tEfNS_4arch4Sm80ELb0ELb1ELb0ELb0ELb0ELb0ELb1ELb0EEENS1_21CollectiveEpilogueFwdINS6_IJS8_S8_S9_EEENS6_IJNS7_ILi1EEESH_SH_EEESB_SD_Li256ELb0ELb1ELb0ELb0EEENS1_19SingleTileSchedulerILb0ELb0ELb1ELi128EEEEEEEEEvNT_6ParamsE)
        .other          _ZN7cutlass13device_kernelIN5flash19enable_sm80_to_sm89INS1_16FlashAttnFwdSm80INS1_25CollectiveMainloopFwdSm80ILi8ELi1ELb1EN4cute5tupleIJNS5_1CILi128EEENS7_ILi96EEES8_EEELi128ENS_6half_tEfNS_4arch4Sm80ELb0ELb1ELb0ELb0ELb0ELb0ELb1ELb0EEENS1_21CollectiveEpilogueFwdINS6_IJS8_S8_S9_EEENS6_IJNS7_ILi1EEESH_SH_EEESB_SD_Li256ELb0ELb1ELb0ELb0EEENS1_19SingleTileSchedulerILb0ELb0ELb1ELi128EEEEEEEEEvNT_6ParamsE,@"STO_CUDA_ENTRY STV_DEFAULT"
_ZN7cutlass13device_kernelIN5flash19enable_sm80_to_sm89INS1_16FlashAttnFwdSm80INS1_25CollectiveMainloopFwdSm80ILi8ELi1ELb1EN4cute5tupleIJNS5_1CILi128EEENS7_ILi96EEES8_EEELi128ENS_6half_tEfNS_4arch4Sm80ELb0ELb1ELb0ELb0ELb0ELb0ELb1ELb0EEENS1_21CollectiveEpilogueFwdINS6_IJS8_S8_S9_EEENS6_IJNS7_ILi1EEESH_SH_EEESB_SD_Li256ELb0ELb1ELb0ELb0EEENS1_19SingleTileSchedulerILb0ELb0ELb1ELi128EEEEEEEEEvNT_6ParamsE:
[----:B------:R-:W-:Y:S01]  /*0000*/  LDC R1, c[0x0][0x37c] ;  /* 0x0000df00ff017b82 */ /* 0x000fe20000000800 */
[----:B------:R-:W-:Y:S05]  /*0010*/  EXIT ;  /* 0x000000000000794d */ /* 0x000fea0003800000 */
.L_x_21:
        /* <DEDUP_REMOVED lines=14> */
.L_x_57:


//--------------------- .text._ZN7cutlass13device_kernelIN5flash19enable_sm80_to_sm89INS1_16FlashAttnFwdSm80INS1_25CollectiveMainloopFwdSm80ILi8ELi1ELb1EN4cute5tupleIJNS5_1CILi128EEENS7_ILi96EEES8_EEELi128ENS_6half_tEfNS_4arch4Sm80ELb0ELb1ELb0ELb1ELb0ELb0ELb1ELb0EEENS1_21CollectiveEpilogueFwdINS6_IJS8_S8_S9_EEENS6_IJNS7_ILi1EEESH_SH_EEESB_SD_Li256ELb1ELb1ELb0ELb0EEENS1_19SingleTileSchedulerILb1ELb0ELb1ELi128EEEEEEEEEvNT_6ParamsE --------------------------
	.section	.text._ZN7cutlass13device_kernelIN5flash19enable_sm80_to_sm89INS1_16FlashAttnFwdSm80INS1_25CollectiveMainloopFwdSm80ILi8ELi1ELb1EN4cute5tupleIJNS5_1CILi128EEENS7_ILi96EEES8_EEELi128ENS_6half_tEfNS_4arch4Sm80ELb0ELb1ELb0ELb1ELb0ELb0ELb1ELb0EEENS1_21CollectiveEpilogueFwdINS6_IJS8_S8_S9_EEENS6_IJNS7_ILi1EEESH_SH_EEESB_SD_Li256ELb1ELb1ELb0ELb0EEENS1_19SingleTileSchedulerILb1ELb0ELb1ELi128EEEEEEEEEvNT_6ParamsE,"ax",@progbits
	.align	128
.text._ZN7cutlass13device_kernelIN5flash19enable_sm80_to_sm89INS1_16FlashAttnFwdSm80INS1_25CollectiveMainloopFwdSm80ILi8ELi1ELb1EN4cute5tupleIJNS5_1CILi128EEENS7_ILi96EEES8_EEELi128ENS_6half_tEfNS_4arch4Sm80ELb0ELb1ELb0ELb1ELb0ELb0ELb1ELb0EEENS1_21CollectiveEpilogueFwdINS6_IJS8_S8_S9_EEENS6_IJNS7_ILi1EEESH_SH_EEESB_SD_Li256ELb1ELb1ELb0ELb0EEENS1_19SingleTileSchedulerILb1ELb0ELb1ELi128EEEEEEEEEvNT_6ParamsE:
        .type           _ZN7cutlass13device_kernelIN5flash19enable_sm80_to_sm89INS1_16FlashAttnFwdSm80INS1_25CollectiveMainloopFwdSm80ILi8ELi1ELb1EN4cute5tupleIJNS5_1CILi128EEENS7_ILi96EEES8_EEELi128ENS_6half_tEfNS_4arch4Sm80ELb0ELb1ELb0ELb1ELb0ELb0ELb1ELb0EEENS1_21CollectiveEpilogueFwdINS6_IJS8_S8_S9_EEENS6_IJNS7_ILi1EEESH_SH_EEESB_SD_Li256ELb1ELb1ELb0ELb0EEENS1_19SingleTileSchedulerILb1ELb0ELb1ELi128EEEEEEEEEvNT_6ParamsE,@function
        .size           _ZN7cutlass13device_kernelIN5flash19enable_sm80_to_sm89INS1_16FlashAttnFwdSm80INS1_25CollectiveMainloopFwdSm80ILi8ELi1ELb1EN4cute5tupleIJNS5_1CILi128EEENS7_ILi96EEES8_EEELi128ENS_6half_tEfNS_4arch4Sm80ELb0ELb1ELb0ELb1ELb0ELb0ELb1ELb0EEENS1_21CollectiveEpilogueFwdINS6_IJS8_S8_S9_EEENS6_IJNS7_ILi1EEESH_SH_EEESB_SD_Li256ELb1ELb1ELb0ELb0EEENS1_19SingleTileSchedulerILb1ELb0ELb1ELi128EEEEEEEEEvNT_6ParamsE,(.L_x_58 - _ZN7cutlass13device_kernelIN5flash19enable_sm80_to_sm89INS1_16FlashAttnFwdSm80INS1_25CollectiveMainloopFwdSm80ILi8ELi1ELb1EN4cute5tupleIJNS5_1CILi128EEENS7_ILi96EEES8_EEELi128ENS_6half_tEfNS_4arch4Sm80ELb0ELb1ELb0ELb1ELb0ELb0ELb1ELb0EEENS1_21CollectiveEpilogueFwdINS6_IJS8_S8_S9_EEENS6_IJNS7_ILi1EEESH_SH_EEESB_SD_Li256ELb1ELb1ELb0ELb0EEENS1_19SingleTileSchedulerILb1ELb0ELb1ELi128EEEEEEEEEvNT_6ParamsE)
        .other          _ZN7cutlass13device_kernelIN5flash19enable_sm80_to_sm89INS1_16FlashAttnFwdSm80INS1_25CollectiveMainloopFwdSm80ILi8ELi1ELb1EN4cute5tupleIJNS5_1CILi128EEENS7_ILi96EEES8_EEELi128ENS_6half_tEfNS_4arch4Sm80ELb0ELb1ELb0ELb1ELb0ELb0ELb1ELb0EEENS1_21CollectiveEpilogueFwdINS6_IJS8_S8_S9_EEENS6_IJNS7_ILi1EEESH_SH_EEESB_SD_Li256ELb1ELb1ELb0ELb0EEENS1_19SingleTileSchedulerILb1ELb0ELb1ELi128EEEEEEEEEvNT_6ParamsE,@"STO_CUDA_ENTRY STV_DEFAULT"
_ZN7cutlass13device_kernelIN5flash19enable_sm80_to_sm89INS1_16FlashAttnFwdSm80INS1_25CollectiveMainloopFwdSm80ILi8ELi1ELb1EN4cute5tupleIJNS5_1CILi128EEENS7_ILi96EEES8_EEELi128ENS_6half_tEfNS_4arch4Sm80ELb0ELb1ELb0ELb1ELb0ELb0ELb1ELb0EEENS1_21CollectiveEpilogueFwdINS6_IJS8_S8_S9_EEENS6_IJNS7_ILi1EEESH_SH_EEESB_SD_Li256ELb1ELb1ELb0ELb0EEENS1_19SingleTileSchedulerILb1ELb0ELb1ELi128EEEEEEEEEvNT_6ParamsE:
[----:B------:R-:W-:Y:S01]  /*0000*/  LDC R1, c[0x0][0x37c] ;  /* 0x0000df00ff017b82 */ /* 0x000fe20000000800 */
[----:B------:R-:W-:Y:S05]  /*0010*/  EXIT ;  /* 0x000000000000794d */ /* 0x000fea0003800000 */
.L_x_22:
        /* <DEDUP_REMOVED lines=14> */
.L_x_58:


//--------------------- .text._ZN7cutlass13device_kernelIN5flash19enable_sm80_to_sm89INS1_16FlashAttnFwdSm80INS1_25CollectiveMainloopFwdSm80ILi8ELi1ELb1EN4cute5tupleIJNS5_1CILi128EEENS7_ILi96EEES8_EEELi128ENS_6half_tEfNS_4arch4Sm80ELb0ELb1ELb0ELb1ELb0ELb1ELb1ELb0EEENS1_21CollectiveEpilogueFwdINS6_IJS8_S8_S9_EEENS6_IJNS7_ILi1EEESH_SH_EEESB_SD_Li256ELb1ELb1ELb0ELb0EEENS1_19SingleTileSchedulerILb1ELb0ELb1ELi128EEEEEEEEEvNT_6ParamsE --------------------------
	.section	.text._ZN7cutlass13device_kernelIN5flash19enable_sm80_to_sm89INS1_16FlashAttnFwdSm80INS1_25CollectiveMainloopFwdSm80ILi8ELi1ELb1EN4cute5tupleIJNS5_1CILi128EEENS7_ILi96EEES8_EEELi128ENS_6half_tEfNS_4arch4Sm80ELb0ELb1ELb0ELb1ELb0ELb1ELb1ELb0EEENS1_21CollectiveEpilogueFwdINS6_IJS8_S8_S9_EEENS6_IJNS7_ILi1EEESH_SH_EEESB_SD_Li256ELb1ELb1ELb0ELb0EEENS1_19SingleTileSchedulerILb1ELb0ELb1ELi128EEEEEEEEEvNT_6ParamsE,"ax",@progbits
	.align	128
.text._ZN7cutlass13device_kernelIN5flash19enable_sm80_to_sm89INS1_16FlashAttnFwdSm80INS1_25CollectiveMainloopFwdSm80ILi8ELi1ELb1EN4cute5tupleIJNS5_1CILi128EEENS7_ILi96EEES8_EEELi128ENS_6half_tEfNS_4arch4Sm80ELb0ELb1ELb0ELb1ELb0ELb1ELb1ELb0EEENS1_21CollectiveEpilogueFwdINS6_IJS8_S8_S9_EEENS6_IJNS7_ILi1EEESH_SH_EEESB_SD_Li256ELb1ELb1ELb0ELb0EEENS1_19SingleTileSchedulerILb1ELb0ELb1ELi128EEEEEEEEEvNT_6ParamsE:
        .type           _ZN7cutlass13device_kernelIN5flash19enable_sm80_to_sm89INS1_16FlashAttnFwdSm80INS1_25CollectiveMainloopFwdSm80ILi8ELi1ELb1EN4cute5tupleIJNS5_1CILi128EEENS7_ILi96EEES8_EEELi128ENS_6half_tEfNS_4arch4Sm80ELb0ELb1ELb0ELb1ELb0ELb1ELb1ELb0EEENS1_21CollectiveEpilogueFwdINS6_IJS8_S8_S9_EEENS6_IJNS7_ILi1EEESH_SH_EEESB_SD_Li256ELb1ELb1ELb0ELb0EEENS1_19SingleTileSchedulerILb1ELb0ELb1ELi128EEEEEEEEEvNT_6ParamsE,@function
        .size           _ZN7cutlass13device_kernelIN5flash19enable_sm80_to_sm89INS1_16FlashAttnFwdSm80INS1_25CollectiveMainloopFwdSm80ILi8ELi1ELb1EN4cute5tupleIJNS5_1CILi128EEENS7_ILi96EEES8_EEELi128ENS_6half_tEfNS_4arch4Sm80ELb0ELb1ELb0ELb1ELb0ELb1ELb1ELb0EEENS1_21CollectiveEpilogueFwdINS6_IJS8_S8_S9_EEENS6_IJNS7_ILi1EEESH_SH_EEESB_SD_Li256ELb1ELb1ELb0ELb0EEENS1_19SingleTileSchedulerILb1ELb0ELb1ELi128EEEEEEEEEvNT_6ParamsE,(.L_x_59 - _ZN7cutlass13device_kernelIN5flash19enable_sm80_to_sm89INS1_16FlashAttnFwdSm80INS1_25CollectiveMainloopFwdSm80ILi8ELi1ELb1EN4cute5tupleIJNS5_1CILi128EEENS7_ILi96EEES8_EEELi128ENS_6half_tEfNS_4arch4Sm80ELb0ELb1ELb0ELb1ELb0ELb1ELb1ELb0EEENS1_21CollectiveEpilogueFwdINS6_IJS8_S8_S9_EEENS6_IJNS7_ILi1EEESH_SH_EEESB_SD_Li256ELb1ELb1ELb0ELb0EEENS1_19SingleTileSchedulerILb1ELb0ELb1ELi128EEEEEEEEEvNT_6ParamsE)
        .other          _ZN7cutlass13device_kernelIN5flash19enable_sm80_to_sm89INS1_16FlashAttnFwdSm80INS1_25CollectiveMainloopFwdSm80ILi8ELi1ELb1EN4cute5tupleIJNS5_1CILi128EEENS7_ILi96EEES8_EEELi128ENS_6half_tEfNS_4arch4Sm80ELb0ELb1ELb0ELb1ELb0ELb1ELb1ELb0EEENS1_21CollectiveEpilogueFwdINS6_IJS8_S8_S9_EEENS6_IJNS7_ILi1EEESH_SH_EEESB_SD_Li256ELb1ELb1ELb0ELb0EEENS1_19SingleTileSchedulerILb1ELb0ELb1ELi128EEEEEEEEEvNT_6ParamsE,@"STO_CUDA_ENTRY STV_DEFAULT"
_ZN7cutlass13device_kernelIN5flash19enable_sm80_to_sm89INS1_16FlashAttnFwdSm80INS1_25CollectiveMainloopFwdSm80ILi8ELi1ELb1EN4cute5tupleIJNS5_1CILi128EEENS7_ILi96EEES8_EEELi128ENS_6half_tEfNS_4arch4Sm80ELb0ELb1ELb0ELb1ELb0ELb1ELb1ELb0EEENS1_21CollectiveEpilogueFwdINS6_IJS8_S8_S9_EEENS6_IJNS7_ILi1EEESH_SH_EEESB_SD_Li256ELb1ELb1ELb0ELb0EEENS1_19SingleTileSchedulerILb1ELb0ELb1ELi128EEEEEEEEEvNT_6ParamsE:
[----:B------:R-:W-:Y:S01]  /*0000*/  LDC R1, c[0x0][0x37c] ;  /* 0x0000df00ff017b82 */ /* 0x000fe20000000800 */
[----:B------:R-:W-:Y:S05]  /*0010*/  EXIT ;  /* 0x000000000000794d */ /* 0x000fea0003800000 */
.L_x_23:
        /* <DEDUP_REMOVED lines=14> */
.L_x_59:


//--------------------- .text._ZN7cutlass13device_kernelIN5flash19enable_sm80_to_sm89INS1_16FlashAttnFwdSm80INS1_25CollectiveMainloopFwdSm80ILi8ELi1ELb1EN4cute5tupleIJNS5_1CILi128EEES8_S8_EEELi128ENS_6half_tEfNS_4arch4Sm80ELb1ELb0ELb0ELb0ELb0ELb0ELb1ELb0EEENS1_21CollectiveEpilogueFwdIS9_NS6_IJNS7_ILi1EEESF_SF_EEESA_SC_Li256ELb0ELb1ELb0ELb0EEENS1_30DynamicPersistentTileSchedulerILi256ELi256ELb0ELb1ELb0EEEEEEEEEvNT_6ParamsE --------------------------
	.section	.text._ZN7cutlass13device_kernelIN5flash19enable_sm80_to_sm89INS1_16FlashAttnFwdSm80INS1_25CollectiveMainloopFwdSm80ILi8ELi1ELb1EN4cute5tupleIJNS5_1CILi128EEES8_S8_EEELi128ENS_6half_tEfNS_4arch4Sm80ELb1ELb0ELb0ELb0ELb0ELb0ELb1ELb0EEENS1_21CollectiveEpilogueFwdIS9_NS6_IJNS7_ILi1EEESF_SF_EEESA_SC_Li256ELb0ELb1ELb0ELb0EEENS1_30DynamicPersistentTileSchedulerILi256ELi256ELb0ELb1ELb0EEEEEEEEEvNT_6ParamsE,"ax",@progbits
	.align	128
.text._ZN7cutlass13device_kernelIN5flash19enable_sm80_to_sm89INS1_16FlashAttnFwdSm80INS1_25CollectiveMainloopFwdSm80ILi8ELi1ELb1EN4cute5tupleIJNS5_1CILi128EEES8_S8_EEELi128ENS_6half_tEfNS_4arch4Sm80ELb1ELb0ELb0ELb0ELb0ELb0ELb1ELb0EEENS1_21CollectiveEpilogueFwdIS9_NS6_IJNS7_ILi1EEESF_SF_EEESA_SC_Li256ELb0ELb1ELb0ELb0EEENS1_30DynamicPersistentTileSchedulerILi256ELi256ELb0ELb1ELb0EEEEEEEEEvNT_6ParamsE:
        .type           _ZN7cutlass13device_kernelIN5flash19enable_sm80_to_sm89INS1_16FlashAttnFwdSm80INS1_25CollectiveMainloopFwdSm80ILi8ELi1ELb1EN4cute5tupleIJNS5_1CILi128EEES8_S8_EEELi128ENS_6half_tEfNS_4arch4Sm80ELb1ELb0ELb0ELb0ELb0ELb0ELb1ELb0EEENS1_21CollectiveEpilogueFwdIS9_NS6_IJNS7_ILi1EEESF_SF_EEESA_SC_Li256ELb0ELb1ELb0ELb0EEENS1_30DynamicPersistentTileSchedulerILi256ELi256ELb0ELb1ELb0EEEEEEEEEvNT_6ParamsE,@function
        .size           _ZN7cutlass13device_kernelIN5flash19enable_sm80_to_sm89INS1_16FlashAttnFwdSm80INS1_25CollectiveMainloopFwdSm80ILi8ELi1ELb1EN4cute5tupleIJNS5_1CILi128EEES8_S8_EEELi128ENS_6half_tEfNS_4arch4Sm80ELb1ELb0ELb0ELb0ELb0ELb0ELb1ELb0EEENS1_21CollectiveEpilogueFwdIS9_NS6_IJNS7_ILi1EEESF_SF_EEESA_SC_Li256ELb0ELb1ELb0ELb0EEENS1_30DynamicPersistentTileSchedulerILi256ELi256ELb0ELb1ELb0EEEEEEEEEvNT_6ParamsE,(.L_x_60 - _ZN7cutlass13device_kernelIN5flash19enable_sm80_to_sm89INS1_16FlashAttnFwdSm80INS1_25CollectiveMainloopFwdSm80ILi8ELi1ELb1EN4cute5tupleIJNS5_1CILi128EEES8_S8_EEELi128ENS_6half_tEfNS_4arch4Sm80ELb1ELb0ELb0ELb0ELb0ELb0ELb1ELb0EEENS1_21CollectiveEpilogueFwdIS9_NS6_IJNS7_ILi1EEESF_SF_EEESA_SC_Li256ELb0ELb1ELb0ELb0EEENS1_30DynamicPersistentTileSchedulerILi256ELi256ELb0ELb1ELb0EEEEEEEEEvNT_6ParamsE)
        .other          _ZN7cutlass13device_kernelIN5flash19enable_sm80_to_sm89INS1_16FlashAttnFwdSm80INS1_25CollectiveMainloopFwdSm80ILi8ELi1ELb1EN4cute5tupleIJNS5_1CILi128EEES8_S8_EEELi128ENS_6half_tEfNS_4arch4Sm80ELb1ELb0ELb0ELb0ELb0ELb0ELb1ELb0EEENS1_21CollectiveEpilogueFwdIS9_NS6_IJNS7_ILi1EEESF_SF_EEESA_SC_Li256ELb0ELb1ELb0ELb0EEENS1_30DynamicPersistentTileSchedulerILi256ELi256ELb0ELb1ELb0EEEEEEEEEvNT_6ParamsE,@"STO_CUDA_ENTRY STV_DEFAULT"
_ZN7cutlass13device_kernelIN5flash19enable_sm80_to_sm89INS1_16FlashAttnFwdSm80INS1_25CollectiveMainloopFwdSm80ILi8ELi1ELb1EN4cute5tupleIJNS5_1CILi128EEES8_S8_EEELi128ENS_6half_tEfNS_4arch4Sm80ELb1ELb0ELb0ELb0ELb0ELb0ELb1ELb0EEENS1_21CollectiveEpilogueFwdIS9_NS6_IJNS7_ILi1EEESF_SF_EEESA_SC_Li256ELb0ELb1ELb0ELb0EEENS1_30DynamicPersistentTileSchedulerILi256ELi256ELb0ELb1ELb0EEEEEEEEEvNT_6ParamsE:
[----:B------:R-:W-:Y:S01]  /*0000*/  LDC R1, c[0x0][0x37c] ;  /* 0x0000df00ff017b82 */ /* 0x000fe20000000800 */
[----:B------:R-:W-:Y:S05]  /*0010*/  EXIT ;  /* 0x000000000000794d */ /* 0x000fea0003800000 */
.L_x_24:
        /* <DEDUP_REMOVED lines=14> */
.L_x_60:


//--------------------- .text._ZN7cutlass13device_kernelIN5flash19enable_sm80_to_sm89INS1_16FlashAttnFwdSm80INS1_25CollectiveMainloopFwdSm80ILi8ELi1ELb1EN4cute5tupleIJNS5_1CILi128EEES8_S8_EEELi128ENS_6half_tEfNS_4arch4Sm80ELb1ELb0ELb0ELb1ELb0ELb0ELb1ELb0EEENS1_21CollectiveEpilogueFwdIS9_NS6_IJNS7_ILi1EEESF_SF_EEESA_SC_Li256ELb1ELb1ELb0ELb0EEENS1_19SingleTileSchedulerILb1ELb0ELb1ELi128EEEEEEEEEvNT_6ParamsE --------------------------
	.section	.text._ZN7cutlass13device_kernelIN5flash19enable_sm80_to_sm89INS1_16FlashAttnFwdSm80INS1_25CollectiveMainloopFwdSm80ILi8ELi1ELb1EN4cute5tupleIJNS5_1CILi128EEES8_S8_EEELi128ENS_6half_tEfNS_4arch4Sm80ELb1ELb0ELb0ELb1ELb0ELb0ELb1ELb0EEENS1_21CollectiveEpilogueFwdIS9_NS6_IJNS7_ILi1EEESF_SF_EEESA_SC_Li256ELb1ELb1ELb0ELb0EEENS1_19SingleTileSchedulerILb1ELb0ELb1ELi128EEEEEEEEEvNT_6ParamsE,"ax",@progbits
	.align	128
.text._ZN7cutlass13device_kernelIN5flash19enable_sm80_to_sm89INS1_16FlashAttnFwdSm80INS1_25CollectiveMainloopFwdSm80ILi8ELi1ELb1EN4cute5tupleIJNS5_1CILi128EEES8_S8_EEELi128ENS_6half_tEfNS_4arch4Sm80ELb1ELb0ELb0ELb1ELb0ELb0ELb1ELb0EEENS1_21CollectiveEpilogueFwdIS9_NS6_IJNS7_ILi1EEESF_SF_EEESA_SC_Li256ELb1ELb1ELb0ELb0EEENS1_19SingleTileSchedulerILb1ELb0ELb1ELi128EEEEEEEEEvNT_6ParamsE:
        .type           _ZN7cutlass13device_kernelIN5flash19enable_sm80_to_sm89INS1_16FlashAttnFwdSm80INS1_25CollectiveMainloopFwdSm80ILi8ELi1ELb1EN4cute5tupleIJNS5_1CILi128EEES8_S8_EEELi128ENS_6half_tEfNS_4arch4Sm80ELb1ELb0ELb0ELb1ELb0ELb0ELb1ELb0EEENS1_21CollectiveEpilogueFwdIS9_NS6_IJNS7_ILi1EEESF_SF_EEESA_SC_Li256ELb1ELb1ELb0ELb0EEENS1_19SingleTileSchedulerILb1ELb0ELb1ELi128EEEEEEEEEvNT_6ParamsE,@function
        .size           _ZN7cutlass13device_kernelIN5flash19enable_sm80_to_sm89INS1_16FlashAttnFwdSm80INS1_25CollectiveMainloopFwdSm80ILi8ELi1ELb1EN4cute5tupleIJNS5_1CILi128EEES8_S8_EEELi128ENS_6half_tEfNS_4arch4Sm80ELb1ELb0ELb0ELb1ELb0ELb0ELb1ELb0EEENS1_21CollectiveEpilogueFwdIS9_NS6_IJNS7_ILi1EEESF_SF_EEESA_SC_Li256ELb1ELb1ELb0ELb0EEENS1_19SingleTileSchedulerILb1ELb0ELb1ELi128EEEEEEEEEvNT_6ParamsE,(.L_x_61 - _ZN7cutlass13device_kernelIN5flash19enable_sm80_to_sm89INS1_16FlashAttnFwdSm80INS1_25CollectiveMainloopFwdSm80ILi8ELi1ELb1EN4cute5tupleIJNS5_1CILi128EEES8_S8_EEELi128ENS_6half_tEfNS_4arch4Sm80ELb1ELb0ELb0ELb1ELb0ELb0ELb1ELb0EEENS1_21CollectiveEpilogueFwdIS9_NS6_IJNS7_ILi1EEESF_SF_EEESA_SC_Li256ELb1ELb1ELb0ELb0EEENS1_19SingleTileSchedulerILb1ELb0ELb1ELi128EEEEEEEEEvNT_6ParamsE)
        .other          _ZN7cutlass13device_kernelIN5flash19enable_sm80_to_sm89INS1_16FlashAttnFwdSm80INS1_25CollectiveMainloopFwdSm80ILi8ELi1ELb1EN4cute5tupleIJNS5_1CILi128EEES8_S8_EEELi128ENS_6half_tEfNS_4arch4Sm80ELb1ELb0ELb0ELb1ELb0ELb0ELb1ELb0EEENS1_21CollectiveEpilogueFwdIS9_NS6_IJNS7_ILi1EEESF_SF_EEESA_SC_Li256ELb1ELb1ELb0ELb0EEENS1_19SingleTileSchedulerILb1ELb0ELb1ELi128EEEEEEEEEvNT_6ParamsE,@"STO_CUDA_ENTRY STV_DEFAULT"
_ZN7cutlass13device_kernelIN5flash19enable_sm80_to_sm89INS1_16FlashAttnFwdSm80INS1_25CollectiveMainloopFwdSm80ILi8ELi1ELb1EN4cute5tupleIJNS5_1CILi128EEES8_S8_EEELi128ENS_6half_tEfNS_4arch4Sm80ELb1ELb0ELb0ELb1ELb0ELb0ELb1ELb0EEENS1_21CollectiveEpilogueFwdIS9_NS6_IJNS7_ILi1EEESF_SF_EEESA_SC_Li256ELb1ELb1ELb0ELb0EEENS1_19SingleTileSchedulerILb1ELb0ELb1ELi128EEEEEEEEEvNT_6ParamsE:
[----:B------:R-:W-:Y:S01]  /*0000*/  LDC R1, c[0x0][0x37c] ;  /* 0x0000df00ff017b82 */ /* 0x000fe20000000800 */
[----:B------:R-:W-:Y:S05]  /*0010*/  EXIT ;  /* 0x000000000000794d */ /* 0x000fea0003800000 */
.L_x_25:
        /* <DEDUP_REMOVED lines=14> */
.L_x_61:


//--------------------- .text._ZN7cutlass13device_kernelIN5flash19enable_sm80_to_sm89INS1_16FlashAttnFwdSm80INS1_25CollectiveMainloopFwdSm80ILi8ELi1ELb1EN4cute5tupleIJNS5_1CILi128EEES8_S8_EEELi128ENS_6half_tEfNS_4arch4Sm80ELb1ELb0ELb0ELb1ELb0ELb1ELb1ELb0EEENS1_21CollectiveEpilogueFwdIS9_NS6_IJNS7_ILi1EEESF_SF_EEESA_SC_Li256ELb1ELb1ELb0ELb0EEENS1_19SingleTileSchedulerILb1ELb0ELb1ELi128EEEEEEEEEvNT_6ParamsE --------------------------
	.section	.text._ZN7cutlass13device_kernelIN5flash19enable_sm80_to_sm89INS1_16FlashAttnFwdSm80INS1_25CollectiveMainloopFwdSm80ILi8ELi1ELb1EN4cute5tupleIJNS5_1CILi128EEES8_S8_EEELi128ENS_6half_tEfNS_4arch4Sm80ELb1ELb0ELb0ELb1ELb0ELb1ELb1ELb0EEENS1_21CollectiveEpilogueFwdIS9_NS6_IJNS7_ILi1EEESF_SF_EEESA_SC_Li256ELb1ELb1ELb0ELb0EEENS1_19SingleTileSchedulerILb1ELb0ELb1ELi128EEEEEEEEEvNT_6ParamsE,"ax",@progbits
	.align	128
.text._ZN7cutlass13device_kernelIN5flash19enable_sm80_to_sm89INS1_16FlashAttnFwdSm80INS1_25CollectiveMainloopFwdSm80ILi8ELi1ELb1EN4cute5tupleIJNS5_1CILi128EEES8_S8_EEELi128ENS_6half_tEfNS_4arch4Sm80ELb1ELb0ELb0ELb1ELb0ELb1ELb1ELb0EEENS1_21CollectiveEpilogueFwdIS9_NS6_IJNS7_ILi1EEESF_SF_EEESA_SC_Li256ELb1ELb1ELb0ELb0EEENS1_19SingleTileSchedulerILb1ELb0ELb1ELi128EEEEEEEEEvNT_6ParamsE:
        .type           _ZN7cutlass13device_kernelIN5flash19enable_sm80_to_sm89INS1_16FlashAttnFwdSm80INS1_25CollectiveMainloopFwdSm80ILi8ELi1ELb1EN4cute5tupleIJNS5_1CILi128EEES8_S8_EEELi128ENS_6half_tEfNS_4arch4Sm80ELb1ELb0ELb0ELb1ELb0ELb1ELb1ELb0EEENS1_21CollectiveEpilogueFwdIS9_NS6_IJNS7_ILi1EEESF_SF_EEESA_SC_Li256ELb1ELb1ELb0ELb0EEENS1_19SingleTileSchedulerILb1ELb0ELb1ELi128EEEEEEEEEvNT_6ParamsE,@function
        .size           _ZN7cutlass13device_kernelIN5flash19enable_sm80_to_sm89INS1_16FlashAttnFwdSm80INS1_25CollectiveMainloopFwdSm80ILi8ELi1ELb1EN4cute5tupleIJNS5_1CILi128EEES8_S8_EEELi128ENS_6half_tEfNS_4arch4Sm80ELb1ELb0ELb0ELb1ELb0ELb1ELb1ELb0EEENS1_21CollectiveEpilogueFwdIS9_NS6_IJNS7_ILi1EEESF_SF_EEESA_SC_Li256ELb1ELb1ELb0ELb0EEENS1_19SingleTileSchedulerILb1ELb0ELb1ELi128EEEEEEEEEvNT_6ParamsE,(.L_x_62 - _ZN7cutlass13device_kernelIN5flash19enable_sm80_to_sm89INS1_16FlashAttnFwdSm80INS1_25CollectiveMainloopFwdSm80ILi8ELi1ELb1EN4cute5tupleIJNS5_1CILi128EEES8_S8_EEELi128ENS_6half_tEfNS_4arch4Sm80ELb1ELb0ELb0ELb1ELb0ELb1ELb1ELb0EEENS1_21CollectiveEpilogueFwdIS9_NS6_IJNS7_ILi1EEESF_SF_EEESA_SC_Li256ELb1ELb1ELb0ELb0EEENS1_19SingleTileSchedulerILb1ELb0ELb1ELi128EEEEEEEEEvNT_6ParamsE)
        .other          _ZN7cutlass13device_kernelIN5flash19enable_sm80_to_sm89INS1_16FlashAttnFwdSm80INS1_25CollectiveMainloopFwdSm80ILi8ELi1ELb1EN4cute5tupleIJNS5_1CILi128EEES8_S8_EEELi128ENS_6half_tEfNS_4arch4Sm80ELb1ELb0ELb0ELb1ELb0ELb1ELb1ELb0EEENS1_21CollectiveEpilogueFwdIS9_NS6_IJNS7_ILi1EEESF_SF_EEESA_SC_Li256ELb1ELb1ELb0ELb0EEENS1_19SingleTileSchedulerILb1ELb0ELb1ELi128EEEEEEEEEvNT_6ParamsE,@"STO_CUDA_ENTRY STV_DEFAULT"
_ZN7cutlass13device_kernelIN5flash19enable_sm80_to_sm89INS1_16FlashAttnFwdSm80INS1_25CollectiveMainloopFwdSm80ILi8ELi1ELb1EN4cute5tupleIJNS5_1CILi128EEES8_S8_EEELi128ENS_6half_tEfNS_4arch4Sm80ELb1ELb0ELb0ELb1ELb0ELb1ELb1ELb0EEENS1_21CollectiveEpilogueFwdIS9_NS6_IJNS7_ILi1EEESF_SF_EEESA_SC_Li256ELb1ELb1ELb0ELb0EEENS1_19SingleTileSchedulerILb1ELb0ELb1ELi128EEEEEEEEEvNT_6ParamsE:
[----:B------:R-:W-:Y:S01]  /*0000*/  LDC R1, c[0x0][0x37c] ;  /* 0x0000df00ff017b82 */ /* 0x000fe20000000800 */
[----:B------:R-:W-:Y:S05]  /*0010*/  EXIT ;  /* 0x000000000000794d */ /* 0x000fea0003800000 */
.L_x_26:
        /* <DEDUP_REMOVED lines=14> */
.L_x_62:


//--------------------- .text._ZN7cutlass13device_kernelIN5flash19enable_sm80_to_sm89INS1_16FlashAttnFwdSm80INS1_25CollectiveMainloopFwdSm80ILi4ELi1ELb0EN4cute5tupleIJNS5_1CILi128EEENS7_ILi64EEES8_EEELi128ENS_6half_tEfNS_4arch4Sm80ELb0ELb0ELb0ELb0ELb0ELb0ELb1ELb0EEENS1_21CollectiveEpilogueFwdINS6_IJS8_S8_S9_EEENS6_IJNS7_ILi1EEESH_SH_EEESB_SD_Li128ELb0ELb1ELb0ELb0EEENS1_19SingleTileSchedulerILb0ELb0ELb1ELi128EEEEEEEEEvNT_6ParamsE --------------------------
	.section	.text._ZN7cutlass13device_kernelIN5flash19enable_sm80_to_sm89INS1_16FlashAttnFwdSm80INS1_25CollectiveMainloopFwdSm80ILi4ELi1ELb0EN4cute5tupleIJNS5_1CILi128EEENS7_ILi64EEES8_EEELi128ENS_6half_tEfNS_4arch4Sm80ELb0ELb0ELb0ELb0ELb0ELb0ELb1ELb0EEENS1_21CollectiveEpilogueFwdINS6_IJS8_S8_S9_EEENS6_IJNS7_ILi1EEESH_SH_EEESB_SD_Li128ELb0ELb1ELb0ELb0EEENS1_19SingleTileSchedulerILb0ELb0ELb1ELi128EEEEEEEEEvNT_6ParamsE,"ax",@progbits
	.align	128
.text._ZN7cutlass13device_kernelIN5flash19enable_sm80_to_sm89INS1_16FlashAttnFwdSm80INS1_25CollectiveMainloopFwdSm80ILi4ELi1ELb0EN4cute5tupleIJNS5_1CILi128EEENS7_ILi64EEES8_EEELi128ENS_6half_tEfNS_4arch4Sm80ELb0ELb0ELb0ELb0ELb0ELb0ELb1ELb0EEENS1_21CollectiveEpilogueFwdINS6_IJS8_S8_S9_EEENS6_IJNS7_ILi1EEESH_SH_EEESB_SD_Li128ELb0ELb1ELb0ELb0EEENS1_19SingleTileSchedulerILb0ELb0ELb1ELi128EEEEEEEEEvNT_6ParamsE:
        .type           _ZN7cutlass13device_kernelIN5flash19enable_sm80_to_sm89INS1_16FlashAttnFwdSm80INS1_25CollectiveMainloopFwdSm80ILi4ELi1ELb0EN4cute5tupleIJNS5_1CILi128EEENS7_ILi64EEES8_EEELi128ENS_6half_tEfNS_4arch4Sm80ELb0ELb0ELb0ELb0ELb0ELb0ELb1ELb0EEENS1_21CollectiveEpilogueFwdINS6_IJS8_S8_S9_EEENS6_IJNS7_ILi1EEESH_SH_EEESB_SD_Li128ELb0ELb1ELb0ELb0EEENS1_19SingleTileSchedulerILb0ELb0ELb1ELi128EEEEEEEEEvNT_6ParamsE,@function
        .size           _ZN7cutlass13device_kernelIN5flash19enable_sm80_to_sm89INS1_16FlashAttnFwdSm80INS1_25CollectiveMainloopFwdSm80ILi4ELi1ELb0EN4cute5tupleIJNS5_1CILi128EEENS7_ILi64EEES8_EEELi128ENS_6half_tEfNS_4arch4Sm80ELb0ELb0ELb0ELb0ELb0ELb0ELb1ELb0EEENS1_21CollectiveEpilogueFwdINS6_IJS8_S8_S9_EEENS6_IJNS7_ILi1EEESH_SH_EEESB_SD_Li128ELb0ELb1ELb0ELb0EEENS1_19SingleTileSchedulerILb0ELb0ELb1ELi128EEEEEEEEEvNT_6ParamsE,(.L_x_63 - _ZN7cutlass13device_kernelIN5flash19enable_sm80_to_sm89INS1_16FlashAttnFwdSm80INS1_25CollectiveMainloopFwdSm80ILi4ELi1ELb0EN4cute5tupleIJNS5_1CILi128EEENS7_ILi64EEES8_EEELi128ENS_6half_tEfNS_4arch4Sm80ELb0ELb0ELb0ELb0ELb0ELb0ELb1ELb0EEENS1_21CollectiveEpilogueFwdINS6_IJS8_S8_S9_EEENS6_IJNS7_ILi1EEESH_SH_EEESB_SD_Li128ELb0ELb1ELb0ELb0EEENS1_19SingleTileSchedulerILb0ELb0ELb1ELi128EEEEEEEEEvNT_6ParamsE)
        .other          _ZN7cutlass13device_kernelIN5flash19enable_sm80_to_sm89INS1_16FlashAttnFwdSm80INS1_25CollectiveMainloopFwdSm80ILi4ELi1ELb0EN4cute5tupleIJNS5_1CILi128EEENS7_ILi64EEES8_EEELi128ENS_6half_tEfNS_4arch4Sm80ELb0ELb0ELb0ELb0ELb0ELb0ELb1ELb0EEENS1_21CollectiveEpilogueFwdINS6_IJS8_S8_S9_EEENS6_IJNS7_ILi1EEESH_SH_EEESB_SD_Li128ELb0ELb1ELb0ELb0EEENS1_19SingleTileSchedulerILb0ELb0ELb1ELi128EEEEEEEEEvNT_6ParamsE,@"STO_CUDA_ENTRY STV_DEFAULT"
_ZN7cutlass13device_kernelIN5flash19enable_sm80_to_sm89INS1_16FlashAttnFwdSm80INS1_25CollectiveMainloopFwdSm80ILi4ELi1ELb0EN4cute5tupleIJNS5_1CILi128EEENS7_ILi64EEES8_EEELi128ENS_6half_tEfNS_4arch4Sm80ELb0ELb0ELb0ELb0ELb0ELb0ELb1ELb0EEENS1_21CollectiveEpilogueFwdINS6_IJS8_S8_S9_EEENS6_IJNS7_ILi1EEESH_SH_EEESB_SD_Li128ELb0ELb1ELb0ELb0EEENS1_19SingleTileSchedulerILb0ELb0ELb1ELi128EEEEEEEEEvNT_6ParamsE:
[----:B------:R-:W-:Y:S01]  /*0000*/  LDC R1, c[0x0][0x37c] ;  /* 0x0000df00ff017b82 */ /* 0x000fe20000000800 */
[----:B------:R-:W-:Y:S05]  /*0010*/  EXIT ;  /* 0x000000000000794d */ /* 0x000fea0003800000 */
.L_x_27:
        /* <DEDUP_REMOVED lines=14> */
.L_x_63:


//--------------------- .text._ZN7cutlass13device_kernelIN5flash19enable_sm80_to_sm89INS1_16FlashAttnFwdSm80INS1_25CollectiveMainloopFwdSm80ILi4ELi1ELb0EN4cute5tupleIJNS5_1CILi128EEENS7_ILi64EEES8_EEELi128ENS_6half_tEfNS_4arch4Sm80ELb0ELb0ELb0ELb1ELb0ELb0ELb1ELb0EEENS1_21CollectiveEpilogueFwdINS6_IJS8_S8_S9_EEENS6_IJNS7_ILi1EEESH_SH_EEESB_SD_Li128ELb1ELb1ELb0ELb0EEENS1_19SingleTileSchedulerILb1ELb0ELb1ELi128EEEEEEEEEvNT_6ParamsE --------------------------
	.section	.text._ZN7cutlass13device_kernelIN5flash19enable_sm80_to_sm89INS1_16FlashAttnFwdSm80INS1_25CollectiveMainloopFwdSm80ILi4ELi1ELb0EN4cute5tupleIJNS5_1CILi128EEENS7_ILi64EEES8_EEELi128ENS_6half_tEfNS_4arch4Sm80ELb0ELb0ELb0ELb1ELb0ELb0ELb1ELb0EEENS1_21CollectiveEpilogueFwdINS6_IJS8_S8_S9_EEENS6_IJNS7_ILi1EEESH_SH_EEESB_SD_Li128ELb1ELb1ELb0ELb0EEENS1_19SingleTileSchedulerILb1ELb0ELb1ELi128EEEEEEEEEvNT_6ParamsE,"ax",@progbits
	.align	128
.text._ZN7cutlass13device_kernelIN5flash19enable_sm80_to_sm89INS1_16FlashAttnFwdSm80INS1_25CollectiveMainloopFwdSm80ILi4ELi1ELb0EN4cute5tupleIJNS5_1CILi128EEENS7_ILi64EEES8_EEELi128ENS_6half_tEfNS_4arch4Sm80ELb0ELb0ELb0ELb1ELb0ELb0ELb1ELb0EEENS1_21CollectiveEpilogueFwdINS6_IJS8_S8_S9_EEENS6_IJNS7_ILi1EEESH_SH_EEESB_SD_Li128ELb1ELb1ELb0ELb0EEENS1_19SingleTileSchedulerILb1ELb0ELb1ELi128EEEEEEEEEvNT_6ParamsE:
        .type           _ZN7cutlass13device_kernelIN5flash19enable_sm80_to_sm89INS1_16FlashAttnFwdSm80INS1_25CollectiveMainloopFwdSm80ILi4ELi1ELb0EN4cute5tupleIJNS5_1CILi128EEENS7_ILi64EEES8_EEELi128ENS_6half_tEfNS_4arch4Sm80ELb0ELb0ELb0ELb1ELb0ELb0ELb1ELb0EEENS1_21CollectiveEpilogueFwdINS6_IJS8_S8_S9_EEENS6_IJNS7_ILi1EEESH_SH_EEESB_SD_Li128ELb1ELb1ELb0ELb0EEENS1_19SingleTileSchedulerILb1ELb0ELb1ELi128EEEEEEEEEvNT_6ParamsE,@function
        .size           _ZN7cutlass13device_kernelIN5flash19enable_sm80_to_sm89INS1_16FlashAttnFwdSm80INS1_25CollectiveMainloopFwdSm80ILi4ELi1ELb0EN4cute5tupleIJNS5_1CILi128EEENS7_ILi64EEES8_EEELi128ENS_6half_tEfNS_4arch4Sm80ELb0ELb0ELb0ELb1ELb0ELb0ELb1ELb0EEENS1_21CollectiveEpilogueFwdINS6_IJS8_S8_S9_EEENS6_IJNS7_ILi1EEESH_SH_EEESB_SD_Li128ELb1ELb1ELb0ELb0EEENS1_19SingleTileSchedulerILb1ELb0ELb1ELi128EEEEEEEEEvNT_6ParamsE,(.L_x_64 - _ZN7cutlass13device_kernelIN5flash19enable_sm80_to_sm89INS1_16FlashAttnFwdSm80INS1_25CollectiveMainloopFwdSm80ILi4ELi1ELb0EN4cute5tupleIJNS5_1CILi128EEENS7_ILi64EEES8_EEELi128ENS_6half_tEfNS_4arch4Sm80ELb0ELb0ELb0ELb1ELb0ELb0ELb1ELb0EEENS1_21CollectiveEpilogueFwdINS6_IJS8_S8_S9_EEENS6_IJNS7_ILi1EEESH_SH_EEESB_SD_Li128ELb1ELb1ELb0ELb0EEENS1_19SingleTileSchedulerILb1ELb0ELb1ELi128EEEEEEEEEvNT_6ParamsE)
        .other          _ZN7cutlass13device_kernelIN5flash19enable_sm80_to_sm89INS1_16FlashAttnFwdSm80INS1_25CollectiveMainloopFwdSm80ILi4ELi1ELb0EN4cute5tupleIJNS5_1CILi128EEENS7_ILi64EEES8_EEELi128ENS_6half_tEfNS_4arch4Sm80ELb0ELb0ELb0ELb1ELb0ELb0ELb1ELb0EEENS1_21CollectiveEpilogueFwdINS6_IJS8_S8_S9_EEENS6_IJNS7_ILi1EEESH_SH_EEESB_SD_Li128ELb1ELb1ELb0ELb0EEENS1_19SingleTileSchedulerILb1ELb0ELb1ELi128EEEEEEEEEvNT_6ParamsE,@"STO_CUDA_ENTRY STV_DEFAULT"
_ZN7cutlass13device_kernelIN5flash19enable_sm80_to_sm89INS1_16FlashAttnFwdSm80INS1_25CollectiveMainloopFwdSm80ILi4ELi1ELb0EN4cute5tupleIJNS5_1CILi128EEENS7_ILi64EEES8_EEELi128ENS_6half_tEfNS_4arch4Sm80ELb0ELb0ELb0ELb1ELb0ELb0ELb1ELb0EEENS1_21CollectiveEpilogueFwdINS6_IJS8_S8_S9_EEENS6_IJNS7_ILi1EEESH_SH_EEESB_SD_Li128ELb1ELb1ELb0ELb0EEENS1_19SingleTileSchedulerILb1ELb0ELb1ELi128EEEEEEEEEvNT_6ParamsE:
[----:B------:R-:W-:Y:S01]  /*0000*/  LDC R1, c[0x0][0x37c] ;  /* 0x0000df00ff017b82 */ /* 0x000fe20000000800 */
[----:B------:R-:W-:Y:S05]  /*0010*/  EXIT ;  /* 0x000000000000794d */ /* 0x000fea0003800000 */
.L_x_28:
        /* <DEDUP_REMOVED lines=14> */
.L_x_64:


//--------------------- .text._ZN7cutlass13device_kernelIN5flash19enable_sm80_to_sm89INS1_16FlashAttnFwdSm80INS1_25CollectiveMainloopFwdSm80ILi4ELi1ELb0EN4cute5tupleIJNS5_1CILi128EEENS7_ILi64EEES8_EEELi128ENS_6half_tEfNS_4arch4Sm80ELb0ELb0ELb0ELb1ELb0ELb1ELb1ELb0EEENS1_21CollectiveEpilogueFwdINS6_IJS8_S8_S9_EEENS6_IJNS7_ILi1EEESH_SH_EEESB_SD_Li128ELb1ELb1ELb0ELb0EEENS1_19SingleTileSchedulerILb1ELb0ELb1ELi128EEEEEEEEEvNT_6ParamsE --------------------------
	.section	.text._ZN7cutlass13device_kernelIN5flash19enable_sm80_to_sm89INS1_16FlashAttnFwdSm80INS1_25CollectiveMainloopFwdSm80ILi4ELi1ELb0EN4cute5tupleIJNS5_1CILi128EEENS7_ILi64EEES8_EEELi128ENS_6half_tEfNS_4arch4Sm80ELb0ELb0ELb0ELb1ELb0ELb1ELb1ELb0EEENS1_21CollectiveEpilogueFwdINS6_IJS8_S8_S9_EEENS6_IJNS7_ILi1EEESH_SH_EEESB_SD_Li128ELb1ELb1ELb0ELb0EEENS1_19SingleTileSchedulerILb1ELb0ELb1ELi128EEEEEEEEEvNT_6ParamsE,"ax",@progbits
	.align	128
.text._ZN7cutlass13device_kernelIN5flash19enable_sm80_to_sm89INS1_16FlashAttnFwdSm80INS1_25CollectiveMainloopFwdSm80ILi4ELi1ELb0EN4cute5tupleIJNS5_1CILi128EEENS7_ILi64EEES8_EEELi128ENS_6half_tEfNS_4arch4Sm80ELb0ELb0ELb0ELb1ELb0ELb1ELb1ELb0EEENS1_21CollectiveEpilogueFwdINS6_IJS8_S8_S9_EEENS6_IJNS7_ILi1EEESH_SH_EEESB_SD_Li128ELb1ELb1ELb0ELb0EEENS1_19SingleTileSchedulerILb1ELb0ELb1ELi128EEEEEEEEEvNT_6ParamsE:
        .type           _ZN7cutlass13device_kernelIN5flash19enable_sm80_to_sm89INS1_16FlashAttnFwdSm80INS1_25CollectiveMainloopFwdSm80ILi4ELi1ELb0EN4cute5tupleIJNS5_1CILi128EEENS7_ILi64EEES8_EEELi128ENS_6half_tEfNS_4arch4Sm80ELb0ELb0ELb0ELb1ELb0ELb1ELb1ELb0EEENS1_21CollectiveEpilogueFwdINS6_IJS8_S8_S9_EEENS6_IJNS7_ILi1EEESH_SH_EEESB_SD_Li128ELb1ELb1ELb0ELb0EEENS1_19SingleTileSchedulerILb1ELb0ELb1ELi128EEEEEEEEEvNT_6ParamsE,@function
        .size           _ZN7cutlass13device_kernelIN5flash19enable_sm80_to_sm89INS1_16FlashAttnFwdSm80INS1_25CollectiveMainloopFwdSm80ILi4ELi1ELb0EN4cute5tupleIJNS5_1CILi128EEENS7_ILi64EEES8_EEELi128ENS_6half_tEfNS_4arch4Sm80ELb0ELb0ELb0ELb1ELb0ELb1ELb1ELb0EEENS1_21CollectiveEpilogueFwdINS6_IJS8_S8_S9_EEENS6_IJNS7_ILi1EEESH_SH_EEESB_SD_Li128ELb1ELb1ELb0ELb0EEENS1_19SingleTileSchedulerILb1ELb0ELb1ELi128EEEEEEEEEvNT_6ParamsE,(.L_x_65 - _ZN7cutlass13device_kernelIN5flash19enable_sm80_to_sm89INS1_16FlashAttnFwdSm80INS1_25CollectiveMainloopFwdSm80ILi4ELi1ELb0EN4cute5tupleIJNS5_1CILi128EEENS7_ILi64EEES8_EEELi128ENS_6half_tEfNS_4arch4Sm80ELb0ELb0ELb0ELb1ELb0ELb1ELb1ELb0EEENS1_21CollectiveEpilogueFwdINS6_IJS8_S8_S9_EEENS6_IJNS7_ILi1EEESH_SH_EEESB_SD_Li128ELb1ELb1ELb0ELb0EEENS1_19SingleTileSchedulerILb1ELb0ELb1ELi128EEEEEEEEEvNT_6ParamsE)
        .other          _ZN7cutlass13device_kernelIN5flash19enable_sm80_to_sm89INS1_16FlashAttnFwdSm80INS1_25CollectiveMainloopFwdSm80ILi4ELi1ELb0EN4cute5tupleIJNS5_1CILi128EEENS7_ILi64EEES8_EEELi128ENS_6half_tEfNS_4arch4Sm80ELb0ELb0ELb0ELb1ELb0ELb1ELb1ELb0EEENS1_21CollectiveEpilogueFwdINS6_IJS8_S8_S9_EEENS6_IJNS7_ILi1EEESH_SH_EEESB_SD_Li128ELb1ELb1ELb0ELb0EEENS1_19SingleTileSchedulerILb1ELb0ELb1ELi128EEEEEEEEEvNT_6ParamsE,@"STO_CUDA_ENTRY STV_DEFAULT"
_ZN7cutlass13device_kernelIN5flash19enable_sm80_to_sm89INS1_16FlashAttnFwdSm80INS1_25CollectiveMainloopFwdSm80ILi4ELi1ELb0EN4cute5tupleIJNS5_1CILi128EEENS7_ILi64EEES8_EEELi128ENS_6half_tEfNS_4arch4Sm80ELb0ELb0ELb0ELb1ELb0ELb1ELb1ELb0EEENS1_21CollectiveEpilogueFwdINS6_IJS8_S8_S9_EEENS6_IJNS7_ILi1EEESH_SH_EEESB_SD_Li128ELb1ELb1ELb0ELb0EEENS1_19SingleTileSchedulerILb1ELb0ELb1ELi128EEEEEEEEEvNT_6ParamsE:
[----:B------:R-:W-:Y:S01]  /*0000*/  LDC R1, c[0x0][0x37c] ;  /* 0x0000df00ff017b82 */ /* 0x000fe20000000800 */
[----:B------:R-:W-:Y:S05]  /*0010*/  EXIT ;  /* 0x000000000000794d */ /* 0x000fea0003800000 */
.L_x_29:
        /* <DEDUP_REMOVED lines=14> */
.L_x_65:


//--------------------- .text._ZN7cutlass13device_kernelIN5flash19enable_sm80_to_sm89INS1_16FlashAttnFwdSm80INS1_25CollectiveMainloopFwdSm80ILi4ELi1ELb0EN4cute5tupleIJNS5_1CILi128EEENS7_ILi48EEES8_EEELi128ENS_6half_tEfNS_4arch4Sm80ELb0ELb1ELb0ELb0ELb0ELb0ELb1ELb0EEENS1_21CollectiveEpilogueFwdINS6_IJS8_S8_S9_EEENS6_IJNS7_ILi1EEESH_SH_EEESB_SD_Li128ELb0ELb1ELb0ELb0EEENS1_19SingleTileSchedulerILb0ELb0ELb1ELi128EEEEEEEEEvNT_6ParamsE --------------------------
	.section	.text._ZN7cutlass13device_kernelIN5flash19enable_sm80_to_sm89INS1_16FlashAttnFwdSm80INS1_25CollectiveMainloopFwdSm80ILi4ELi1ELb0EN4cute5tupleIJNS5_1CILi128EEENS7_ILi48EEES8_EEELi128ENS_6half_tEfNS_4arch4Sm80ELb0ELb1ELb0ELb0ELb0ELb0ELb1ELb0EEENS1_21CollectiveEpilogueFwdINS6_IJS8_S8_S9_EEENS6_IJNS7_ILi1EEESH_SH_EEESB_SD_Li128ELb0ELb1ELb0ELb0EEENS1_19SingleTileSchedulerILb0ELb0ELb1ELi128EEEEEEEEEvNT_6ParamsE,"ax",@progbits
	.align	128
.text._ZN7cutlass13device_kernelIN5flash19enable_sm80_to_sm89INS1_16FlashAttnFwdSm80INS1_25CollectiveMainloopFwdSm80ILi4ELi1ELb0EN4cute5tupleIJNS5_1CILi128EEENS7_ILi48EEES8_EEELi128ENS_6half_tEfNS_4arch4Sm80ELb0ELb1ELb0ELb0ELb0ELb0ELb1ELb0EEENS1_21CollectiveEpilogueFwdINS6_IJS8_S8_S9_EEENS6_IJNS7_ILi1EEESH_SH_EEESB_SD_Li128ELb0ELb1ELb0ELb0EEENS1_19SingleTileSchedulerILb0ELb0ELb1ELi128EEEEEEEEEvNT_6ParamsE:
        .type           _ZN7cutlass13device_kernelIN5flash19enable_sm80_to_sm89INS1_16FlashAttnFwdSm80INS1_25CollectiveMainloopFwdSm80ILi4ELi1ELb0EN4cute5tupleIJNS5_1CILi128EEENS7_ILi48EEES8_EEELi128ENS_6half_tEfNS_4arch4Sm80ELb0ELb1ELb0ELb0ELb0ELb0ELb1ELb0EEENS1_21CollectiveEpilogueFwdINS6_IJS8_S8_S9_EEENS6_IJNS7_ILi1EEESH_SH_EEESB_SD_Li128ELb0ELb1ELb0ELb0EEENS1_19SingleTileSchedulerILb0ELb0ELb1ELi128EEEEEEEEEvNT_6ParamsE,@function
        .size           _ZN7cutlass13device_kernelIN5flash19enable_sm80_to_sm89INS1_16FlashAttnFwdSm80INS1_25CollectiveMainloopFwdSm80ILi4ELi1ELb0EN4cute5tupleIJNS5_1CILi128EEENS7_ILi48EEES8_EEELi128ENS_6half_tEfNS_4arch4Sm80ELb0ELb1ELb0ELb0ELb0ELb0ELb1ELb0EEENS1_21CollectiveEpilogueFwdINS6_IJS8_S8_S9_EEENS6_IJNS7_ILi1EEESH_SH_EEESB_SD_Li128ELb0ELb1ELb0ELb0EEENS1_19SingleTileSchedulerILb0ELb0ELb1ELi128EEEEEEEEEvNT_6ParamsE,(.L_x_66 - _ZN7cutlass13device_kernelIN5flash19enable_sm80_to_sm89INS1_16FlashAttnFwdSm80INS1_25CollectiveMainloopFwdSm80ILi4ELi1ELb0EN4cute5tupleIJNS5_1CILi128EEENS7_ILi48EEES8_EEELi128ENS_6half_tEfNS_4arch4Sm80ELb0ELb1ELb0ELb0ELb0ELb0ELb1ELb0EEENS1_21CollectiveEpilogueFwdINS6_IJS8_S8_S9_EEENS6_IJNS7_ILi1EEESH_SH_EEESB_SD_Li128ELb0ELb1ELb0ELb0EEENS1_19SingleTileSchedulerILb0ELb0ELb1ELi128EEEEEEEEEvNT_6ParamsE)
        .other          _ZN7cutlass13device_kernelIN5flash19enable_sm80_to_sm89INS1_16FlashAttnFwdSm80INS1_25CollectiveMainloopFwdSm80ILi4ELi1ELb0EN4cute5tupleIJNS5_1CILi128EEENS7_ILi48EEES8_EEELi128ENS_6half_tEfNS_4arch4Sm80ELb0ELb1ELb0ELb0ELb0ELb0ELb1ELb0EEENS1_21CollectiveEpilogueFwdINS6_IJS8_S8_S9_EEENS6_IJNS7_ILi1EEESH_SH_EEESB_SD_Li128ELb0ELb1ELb0ELb0EEENS1_19SingleTileSchedulerILb0ELb0ELb1ELi128EEEEEEEEEvNT_6ParamsE,@"STO_CUDA_ENTRY STV_DEFAULT"
_ZN7cutlass13device_kernelIN5flash19enable_sm80_to_sm89INS1_16FlashAttnFwdSm80INS1_25CollectiveMainloopFwdSm80ILi4ELi1ELb0EN4cute5tupleIJNS5_1CILi128EEENS7_ILi48EEES8_EEELi128ENS_6half_tEfNS_4arch4Sm80ELb0ELb1ELb0ELb0ELb0ELb0ELb1ELb0EEENS1_21CollectiveEpilogueFwdINS6_IJS8_S8_S9_EEENS6_IJNS7_ILi1EEESH_SH_EEESB_SD_Li128ELb0ELb1ELb0ELb0EEENS1_19SingleTileSchedulerILb0ELb0ELb1ELi128EEEEEEEEEvNT_6ParamsE:
[----:B------:R-:W-:Y:S01]  /*0000*/  LDC R1, c[0x0][0x37c] ;  /* 0x0000df00ff017b82 */ /* 0x000fe20000000800 */
[----:B------:R-:W-:Y:S05]  /*0010*/  EXIT ;  /* 0x000000000000794d */ /* 0x000fea0003800000 */
.L_x_30:
        /* <DEDUP_REMOVED lines=14> */
.L_x_66:


//--------------------- .text._ZN7cutlass13device_kernelIN5flash19enable_sm80_to_sm89INS1_16FlashAttnFwdSm80INS1_25CollectiveMainloopFwdSm80ILi4ELi1ELb0EN4cute5tupleIJNS5_1CILi128EEENS7_ILi48EEES8_EEELi128ENS_6half_tEfNS_4arch4Sm80ELb0ELb1ELb0ELb1ELb0ELb0ELb1ELb0EEENS1_21CollectiveEpilogueFwdINS6_IJS8_S8_S9_EEENS6_IJNS7_ILi1EEESH_SH_EEESB_SD_Li128ELb1ELb1ELb0ELb0EEENS1_19SingleTileSchedulerILb1ELb0ELb1ELi128EEEEEEEEEvNT_6ParamsE --------------------------
	.section	.text._ZN7cutlass13device_kernelIN5flash19enable_sm80_to_sm89INS1_16FlashAttnFwdSm80INS1_25CollectiveMainloopFwdSm80ILi4ELi1ELb0EN4cute5tupleIJNS5_1CILi128EEENS7_ILi48EEES8_EEELi128ENS_6half_tEfNS_4arch4Sm80ELb0ELb1ELb0ELb1ELb0ELb0ELb1ELb0EEENS1_21CollectiveEpilogueFwdINS6_IJS8_S8_S9_EEENS6_IJNS7_ILi1EEESH_SH_EEESB_SD_Li128ELb1ELb1ELb0ELb0EEENS1_19SingleTileSchedulerILb1ELb0ELb1ELi128EEEEEEEEEvNT_6ParamsE,"ax",@progbits
	.align	128
.text._ZN7cutlass13device_kernelIN5flash19enable_sm80_to_sm89INS1_16FlashAttnFwdSm80INS1_25CollectiveMainloopFwdSm80ILi4ELi1ELb0EN4cute5tupleIJNS5_1CILi128EEENS7_ILi48EEES8_EEELi128ENS_6half_tEfNS_4arch4Sm80ELb0ELb1ELb0ELb1ELb0ELb0ELb1ELb0EEENS1_21CollectiveEpilogueFwdINS6_IJS8_S8_S9_EEENS6_IJNS7_ILi1EEESH_SH_EEESB_SD_Li128ELb1ELb1ELb0ELb0EEENS1_19SingleTileSchedulerILb1ELb0ELb1ELi128EEEEEEEEEvNT_6ParamsE:
        .type           _ZN7cutlass13device_kernelIN5flash19enable_sm80_to_sm89INS1_16FlashAttnFwdSm80INS1_25CollectiveMainloopFwdSm80ILi4ELi1ELb0EN4cute5tupleIJNS5_1CILi128EEENS7_ILi48EEES8_EEELi128ENS_6half_tEfNS_4arch4Sm80ELb0ELb1ELb0ELb1ELb0ELb0ELb1ELb0EEENS1_21CollectiveEpilogueFwdINS6_IJS8_S8_S9_EEENS6_IJNS7_ILi1EEESH_SH_EEESB_SD_Li128ELb1ELb1ELb0ELb0EEENS1_19SingleTileSchedulerILb1ELb0ELb1ELi128EEEEEEEEEvNT_6ParamsE,@function
        .size           _ZN7cutlass13device_kernelIN5flash19enable_sm80_to_sm89INS1_16FlashAttnFwdSm80INS1_25CollectiveMainloopFwdSm80ILi4ELi1ELb0EN4cute5tupleIJNS5_1CILi128EEENS7_ILi48EEES8_EEELi128ENS_6half_tEfNS_4arch4Sm80ELb0ELb1ELb0ELb1ELb0ELb0ELb1ELb0EEENS1_21CollectiveEpilogueFwdINS6_IJS8_S8_S9_EEENS6_IJNS7_ILi1EEESH_SH_EEESB_SD_Li128ELb1ELb1ELb0ELb0EEENS1_19SingleTileSchedulerILb1ELb0ELb1ELi128EEEEEEEEEvNT_6ParamsE,(.L_x_67 - _ZN7cutlass13device_kernelIN5flash19enable_sm80_to_sm89INS1_16FlashAttnFwdSm80INS1_25CollectiveMainloopFwdSm80ILi4ELi1ELb0EN4cute5tupleIJNS5_1CILi128EEENS7_ILi48EEES8_EEELi128ENS_6half_tEfNS_4arch4Sm80ELb0ELb1ELb0ELb1ELb0ELb0ELb1ELb0EEENS1_21CollectiveEpilogueFwdINS6_IJS8_S8_S9_EEENS6_IJNS7_ILi1EEESH_SH_EEESB_SD_Li128ELb1ELb1ELb0ELb0EEENS1_19SingleTileSchedulerILb1ELb0ELb1ELi128EEEEEEEEEvNT_6ParamsE)
        .other          _ZN7cutlass13device_kernelIN5flash19enable_sm80_to_sm89INS1_16FlashAttnFwdSm80INS1_25CollectiveMainloopFwdSm80ILi4ELi1ELb0EN4cute5tupleIJNS5_1CILi128EEENS7_ILi48EEES8_EEELi128ENS_6half_tEfNS_4arch4Sm80ELb0ELb1ELb0ELb1ELb0ELb0ELb1ELb0EEENS1_21CollectiveEpilogueFwdINS6_IJS8_S8_S9_EEENS6_IJNS7_ILi1EEESH_SH_EEESB_SD_Li128ELb1ELb1ELb0ELb0EEENS1_19SingleTileSchedulerILb1ELb0ELb1ELi128EEEEEEEEEvNT_6ParamsE,@"STO_CUDA_ENTRY STV_DEFAULT"
_ZN7cutlass13device_kernelIN5flash19enable_sm80_to_sm89INS1_16FlashAttnFwdSm80INS1_25CollectiveMainloopFwdSm80ILi4ELi1ELb0EN4cute5tupleIJNS5_1CILi128EEENS7_ILi48EEES8_EEELi128ENS_6half_tEfNS_4arch4Sm80ELb0ELb1ELb0ELb1ELb0ELb0ELb1ELb0EEENS1_21CollectiveEpilogueFwdINS6_IJS8_S8_S9_EEENS6_IJNS7_ILi1EEESH_SH_EEESB_SD_Li128ELb1ELb1ELb0ELb0EEENS1_19SingleTileSchedulerILb1ELb0ELb1ELi128EEEEEEEEEvNT_6ParamsE:
[----:B------:R-:W-:Y:S01]  /*0000*/  LDC R1, c[0x0][0x37c] ;  /* 0x0000df00ff017b82 */ /* 0x000fe20000000800 */
[----:B------:R-:W-:Y:S05]  /*0010*/  EXIT ;  /* 0x000000000000794d */ /* 0x000fea0003800000 */
.L_x_31:
        /* <DEDUP_REMOVED lines=14> */
.L_x_67:


//--------------------- .text._ZN7cutlass13device_kernelIN5flash19enable_sm80_to_sm89INS1_16FlashAttnFwdSm80INS1_25CollectiveMainloopFwdSm80ILi4ELi1ELb0EN4cute5tupleIJNS5_1CILi128EEENS7_ILi48EEES8_EEELi128ENS_6half_tEfNS_4arch4Sm80ELb0ELb1ELb0ELb1ELb0ELb1ELb1ELb0EEENS1_21CollectiveEpilogueFwdINS6_IJS8_S8_S9_EEENS6_IJNS7_ILi1EEESH_SH_EEESB_SD_Li128ELb1ELb1ELb0ELb0EEENS1_19SingleTileSchedulerILb1ELb0ELb1ELi128EEEEEEEEEvNT_6ParamsE --------------------------
	.section	.text._ZN7cutlass13device_kernelIN5flash19enable_sm80_to_sm89INS1_16FlashAttnFwdSm80INS1_25CollectiveMainloopFwdSm80ILi4ELi1ELb0EN4cute5tupleIJNS5_1CILi128EEENS7_ILi48EEES8_EEELi128ENS_6half_tEfNS_4arch4Sm80ELb0ELb1ELb0ELb1ELb0ELb1ELb1ELb0EEENS1_21CollectiveEpilogueFwdINS6_IJS8_S8_S9_EEENS6_IJNS7_ILi1EEESH_SH_EEESB_SD_Li128ELb1ELb1ELb0ELb0EEENS1_19SingleTileSchedulerILb1ELb0ELb1ELi128EEEEEEEEEvNT_6ParamsE,"ax",@progbits
	.align	128
.text._ZN7cutlass13device_kernelIN5flash19enable_sm80_to_sm89INS1_16FlashAttnFwdSm80INS1_25CollectiveMainloopFwdSm80ILi4ELi1ELb0EN4cute5tupleIJNS5_1CILi128EEENS7_ILi48EEES8_EEELi128ENS_6half_tEfNS_4arch4Sm80ELb0ELb1ELb0ELb1ELb0ELb1ELb1ELb0EEENS1_21CollectiveEpilogueFwdINS6_IJS8_S8_S9_EEENS6_IJNS7_ILi1EEESH_SH_EEESB_SD_Li128ELb1ELb1ELb0ELb0EEENS1_19SingleTileSchedulerILb1ELb0ELb1ELi128EEEEEEEEEvNT_6ParamsE:
        .type           _ZN7cutlass13device_kernelIN5flash19enable_sm80_to_sm89INS1_16FlashAttnFwdSm80INS1_25CollectiveMainloopFwdSm80ILi4ELi1ELb0EN4cute5tupleIJNS5_1CILi128EEENS7_ILi48EEES8_EEELi128ENS_6half_tEfNS_4arch4Sm80ELb0ELb1ELb0ELb1ELb0ELb1ELb1ELb0EEENS1_21CollectiveEpilogueFwdINS6_IJS8_S8_S9_EEENS6_IJNS7_ILi1EEESH_SH_EEESB_SD_Li128ELb1ELb1ELb0ELb0EEENS1_19SingleTileSchedulerILb1ELb0ELb1ELi128EEEEEEEEEvNT_6ParamsE,@function
        .size           _ZN7cutlass13device_kernelIN5flash19enable_sm80_to_sm89INS1_16FlashAttnFwdSm80INS1_25CollectiveMainloopFwdSm80ILi4ELi1ELb0EN4cute5tupleIJNS5_1CILi128EEENS7_ILi48EEES8_EEELi128ENS_6half_tEfNS_4arch4Sm80ELb0ELb1ELb0ELb1ELb0ELb1ELb1ELb0EEENS1_21CollectiveEpilogueFwdINS6_IJS8_S8_S9_EEENS6_IJNS7_ILi1EEESH_SH_EEESB_SD_Li128ELb1ELb1ELb0ELb0EEENS1_19SingleTileSchedulerILb1ELb0ELb1ELi128EEEEEEEEEvNT_6ParamsE,(.L_x_68 - _ZN7cutlass13device_kernelIN5flash19enable_sm80_to_sm89INS1_16FlashAttnFwdSm80INS1_25CollectiveMainloopFwdSm80ILi4ELi1ELb0EN4cute5tupleIJNS5_1CILi128EEENS7_ILi48EEES8_EEELi128ENS_6half_tEfNS_4arch4Sm80ELb0ELb1ELb0ELb1ELb0ELb1ELb1ELb0EEENS1_21CollectiveEpilogueFwdINS6_IJS8_S8_S9_EEENS6_IJNS7_ILi1EEESH_SH_EEESB_SD_Li128ELb1ELb1ELb0ELb0EEENS1_19SingleTileSchedulerILb1ELb0ELb1ELi128EEEEEEEEEvNT_6ParamsE)
        .other          _ZN7cutlass13device_kernelIN5flash19enable_sm80_to_sm89INS1_16FlashAttnFwdSm80INS1_25CollectiveMainloopFwdSm80ILi4ELi1ELb0EN4cute5tupleIJNS5_1CILi128EEENS7_ILi48EEES8_EEELi128ENS_6half_tEfNS_4arch4Sm80ELb0ELb1ELb0ELb1ELb0ELb1ELb1ELb0EEENS1_21CollectiveEpilogueFwdINS6_IJS8_S8_S9_EEENS6_IJNS7_ILi1EEESH_SH_EEESB_SD_Li128ELb1ELb1ELb0ELb0EEENS1_19SingleTileSchedulerILb1ELb0ELb1ELi128EEEEEEEEEvNT_6ParamsE,@"STO_CUDA_ENTRY STV_DEFAULT"
_ZN7cutlass13device_kernelIN5flash19enable_sm80_to_sm89INS1_16FlashAttnFwdSm80INS1_25CollectiveMainloopFwdSm80ILi4ELi1ELb0EN4cute5tupleIJNS5_1CILi128EEENS7_ILi48EEES8_EEELi128ENS_6half_tEfNS_4arch4Sm80ELb0ELb1ELb0ELb1ELb0ELb1ELb1ELb0EEENS1_21CollectiveEpilogueFwdINS6_IJS8_S8_S9_EEENS6_IJNS7_ILi1EEESH_SH_EEESB_SD_Li128ELb1ELb1ELb0ELb0EEENS1_19SingleTileSchedulerILb1ELb0ELb1ELi128EEEEEEEEEvNT_6ParamsE:
[----:B------:R-:W-:Y:S01]  /*0000*/  LDC R1, c[0x0][0x37c] ;  /* 0x0000df00ff017b82 */ /* 0x000fe20000000800 */
[----:B------:R-:W-:Y:S05]  /*0010*/  EXIT ;  /* 0x000000000000794d */ /* 0x000fea0003800000 */
.L_x_32:
        /* <DEDUP_REMOVED lines=14> */
.L_x_68:


//--------------------- .text._ZN7cutlass13device_kernelIN5flash19enable_sm80_to_sm89INS1_16FlashAttnFwdSm80INS1_25CollectiveMainloopFwdSm80ILi4ELi1ELb0EN4cute5tupleIJNS5_1CILi128EEENS7_ILi64EEES8_EEELi128ENS_6half_tEfNS_4arch4Sm80ELb1ELb0ELb0ELb0ELb0ELb0ELb1ELb0EEENS1_21CollectiveEpilogueFwdINS6_IJS8_S8_S9_EEENS6_IJNS7_ILi1EEESH_SH_EEESB_SD_Li128ELb0ELb1ELb0ELb0EEENS1_30DynamicPersistentTileSchedulerILi128ELi128ELb0ELb1ELb0EEEEEEEEEvNT_6ParamsE --------------------------
	.section	.text._ZN7cutlass13device_kernelIN5flash19enable_sm80_to_sm89INS1_16FlashAttnFwdSm80INS1_25CollectiveMainloopFwdSm80ILi4ELi1ELb0EN4cute5tupleIJNS5_1CILi128EEENS7_ILi64EEES8_EEELi128ENS_6half_tEfNS_4arch4Sm80ELb1ELb0ELb0ELb0ELb0ELb0ELb1ELb0EEENS1_21CollectiveEpilogueFwdINS6_IJS8_S8_S9_EEENS6_IJNS7_ILi1EEESH_SH_EEESB_SD_Li128ELb0ELb1ELb0ELb0EEENS1_30DynamicPersistentTileSchedulerILi128ELi128ELb0ELb1ELb0EEEEEEEEEvNT_6ParamsE,"ax",@progbits
	.align	128
.text._ZN7cutlass13device_kernelIN5flash19enable_sm80_to_sm89INS1_16FlashAttnFwdSm80INS1_25CollectiveMainloopFwdSm80ILi4ELi1ELb0EN4cute5tupleIJNS5_1CILi128EEENS7_ILi64EEES8_EEELi128ENS_6half_tEfNS_4arch4Sm80ELb1ELb0ELb0ELb0ELb0ELb0ELb1ELb0EEENS1_21CollectiveEpilogueFwdINS6_IJS8_S8_S9_EEENS6_IJNS7_ILi1EEESH_SH_EEESB_SD_Li128ELb0ELb1ELb0ELb0EEENS1_30DynamicPersistentTileSchedulerILi128ELi128ELb0ELb1ELb0EEEEEEEEEvNT_6ParamsE:
        .type           _ZN7cutlass13device_kernelIN5flash19enable_sm80_to_sm89INS1_16FlashAttnFwdSm80INS1_25CollectiveMainloopFwdSm80ILi4ELi1ELb0EN4cute5tupleIJNS5_1CILi128EEENS7_ILi64EEES8_EEELi128ENS_6half_tEfNS_4arch4Sm80ELb1ELb0ELb0ELb0ELb0ELb0ELb1ELb0EEENS1_21CollectiveEpilogueFwdINS6_IJS8_S8_S9_EEENS6_IJNS7_ILi1EEESH_SH_EEESB_SD_Li128ELb0ELb1ELb0ELb0EEENS1_30DynamicPersistentTileSchedulerILi128ELi128ELb0ELb1ELb0EEEEEEEEEvNT_6ParamsE,@function
        .size           _ZN7cutlass13device_kernelIN5flash19enable_sm80_to_sm89INS1_16FlashAttnFwdSm80INS1_25CollectiveMainloopFwdSm80ILi4ELi1ELb0EN4cute5tupleIJNS5_1CILi128EEENS7_ILi64EEES8_EEELi128ENS_6half_tEfNS_4arch4Sm80ELb1ELb0ELb0ELb0ELb0ELb0ELb1ELb0EEENS1_21CollectiveEpilogueFwdINS6_IJS8_S8_S9_EEENS6_IJNS7_ILi1EEESH_SH_EEESB_SD_Li128ELb0ELb1ELb0ELb0EEENS1_30DynamicPersistentTileSchedulerILi128ELi128ELb0ELb1ELb0EEEEEEEEEvNT_6ParamsE,(.L_x_69 - _ZN7cutlass13device_kernelIN5flash19enable_sm80_to_sm89INS1_16FlashAttnFwdSm80INS1_25CollectiveMainloopFwdSm80ILi4ELi1ELb0EN4cute5tupleIJNS5_1CILi128EEENS7_ILi64EEES8_EEELi128ENS_6half_tEfNS_4arch4Sm80ELb1ELb0ELb0ELb0ELb0ELb0ELb1ELb0EEENS1_21CollectiveEpilogueFwdINS6_IJS8_S8_S9_EEENS6_IJNS7_ILi1EEESH_SH_EEESB_SD_Li128ELb0ELb1ELb0ELb0EEENS1_30DynamicPersistentTileSchedulerILi128ELi128ELb0ELb1ELb0EEEEEEEEEvNT_6ParamsE)
        .other          _ZN7cutlass13device_kernelIN5flash19enable_sm80_to_sm89INS1_16FlashAttnFwdSm80INS1_25CollectiveMainloopFwdSm80ILi4ELi1ELb0EN4cute5tupleIJNS5_1CILi128EEENS7_ILi64EEES8_EEELi128ENS_6half_tEfNS_4arch4Sm80ELb1ELb0ELb0ELb0ELb0ELb0ELb1ELb0EEENS1_21CollectiveEpilogueFwdINS6_IJS8_S8_S9_EEENS6_IJNS7_ILi1EEESH_SH_EEESB_SD_Li128ELb0ELb1ELb0ELb0EEENS1_30DynamicPersistentTileSchedulerILi128ELi128ELb0ELb1ELb0EEEEEEEEEvNT_6ParamsE,@"STO_CUDA_ENTRY STV_DEFAULT"
_ZN7cutlass13device_kernelIN5flash19enable_sm80_to_sm89INS1_16FlashAttnFwdSm80INS1_25CollectiveMainloopFwdSm80ILi4ELi1ELb0EN4cute5tupleIJNS5_1CILi128EEENS7_ILi64EEES8_EEELi128ENS_6half_tEfNS_4arch4Sm80ELb1ELb0ELb0ELb0ELb0ELb0ELb1ELb0EEENS1_21CollectiveEpilogueFwdINS6_IJS8_S8_S9_EEENS6_IJNS7_ILi1EEESH_SH_EEESB_SD_Li128ELb0ELb1ELb0ELb0EEENS1_30DynamicPersistentTileSchedulerILi128ELi128ELb0ELb1ELb0EEEEEEEEEvNT_6ParamsE:
[----:B------:R-:W-:Y:S01]  /*0000*/  LDC R1, c[0x0][0x37c] ;  /* 0x0000df00ff017b82 */ /* 0x000fe20000000800 */
[----:B------:R-:W-:Y:S05]  /*0010*/  EXIT ;  /* 0x000000000000794d */ /* 0x000fea0003800000 */
.L_x_33:
        /* <DEDUP_REMOVED lines=14> */
.L_x_69:


//--------------------- .text._ZN7cutlass13device_kernelIN5flash19enable_sm80_to_sm89INS1_16FlashAttnFwdSm80INS1_25CollectiveMainloopFwdSm80ILi4ELi1ELb0EN4cute5tupleIJNS5_1CILi128EEENS7_ILi64EEES8_EEELi128ENS_6half_tEfNS_4arch4Sm80ELb1ELb0ELb0ELb1ELb0ELb0ELb1ELb0EEENS1_21CollectiveEpilogueFwdINS6_IJS8_S8_S9_EEENS6_IJNS7_ILi1EEESH_SH_EEESB_SD_Li128ELb1ELb1ELb0ELb0EEENS1_19SingleTileSchedulerILb1ELb0ELb1ELi128EEEEEEEEEvNT_6ParamsE --------------------------
	.section	.text._ZN7cutlass13device_kernelIN5flash19enable_sm80_to_sm89INS1_16FlashAttnFwdSm80INS1_25CollectiveMainloopFwdSm80ILi4ELi1ELb0EN4cute5tupleIJNS5_1CILi128EEENS7_ILi64EEES8_EEELi128ENS_6half_tEfNS_4arch4Sm80ELb1ELb0ELb0ELb1ELb0ELb0ELb1ELb0EEENS1_21CollectiveEpilogueFwdINS6_IJS8_S8_S9_EEENS6_IJNS7_ILi1EEESH_SH_EEESB_SD_Li128ELb1ELb1ELb0ELb0EEENS1_19SingleTileSchedulerILb1ELb0ELb1ELi128EEEEEEEEEvNT_6ParamsE,"ax",@progbits
	.align	128
.text._ZN7cutlass13device_kernelIN5flash19enable_sm80_to_sm89INS1_16FlashAttnFwdSm80INS1_25CollectiveMainloopFwdSm80ILi4ELi1ELb0EN4cute5tupleIJNS5_1CILi128EEENS7_ILi64EEES8_EEELi128ENS_6half_tEfNS_4arch4Sm80ELb1ELb0ELb0ELb1ELb0ELb0ELb1ELb0EEENS1_21CollectiveEpilogueFwdINS6_IJS8_S8_S9_EEENS6_IJNS7_ILi1EEESH_SH_EEESB_SD_Li128ELb1ELb1ELb0ELb0EEENS1_19SingleTileSchedulerILb1ELb0ELb1ELi128EEEEEEEEEvNT_6ParamsE:
        .type           _ZN7cutlass13device_kernelIN5flash19enable_sm80_to_sm89INS1_16FlashAttnFwdSm80INS1_25CollectiveMainloopFwdSm80ILi4ELi1ELb0EN4cute5tupleIJNS5_1CILi128EEENS7_ILi64EEES8_EEELi128ENS_6half_tEfNS_4arch4Sm80ELb1ELb0ELb0ELb1ELb0ELb0ELb1ELb0EEENS1_21CollectiveEpilogueFwdINS6_IJS8_S8_S9_EEENS6_IJNS7_ILi1EEESH_SH_EEESB_SD_Li128ELb1ELb1ELb0ELb0EEENS1_19SingleTileSchedulerILb1ELb0ELb1ELi128EEEEEEEEEvNT_6ParamsE,@function
        .size           _ZN7cutlass13device_kernelIN5flash19enable_sm80_to_sm89INS1_16FlashAttnFwdSm80INS1_25CollectiveMainloopFwdSm80ILi4ELi1ELb0EN4cute5tupleIJNS5_1CILi128EEENS7_ILi64EEES8_EEELi128ENS_6half_tEfNS_4arch4Sm80ELb1ELb0ELb0ELb1ELb0ELb0ELb1ELb0EEENS1_21CollectiveEpilogueFwdINS6_IJS8_S8_S9_EEENS6_IJNS7_ILi1EEESH_SH_EEESB_SD_Li128ELb1ELb1ELb0ELb0EEENS1_19SingleTileSchedulerILb1ELb0ELb1ELi128EEEEEEEEEvNT_6ParamsE,(.L_x_70 - _ZN7cutlass13device_kernelIN5flash19enable_sm80_to_sm89INS1_16FlashAttnFwdSm80INS1_25CollectiveMainloopFwdSm80ILi4ELi1ELb0EN4cute5tupleIJNS5_1CILi128EEENS7_ILi64EEES8_EEELi128ENS_6half_tEfNS_4arch4Sm80ELb1ELb0ELb0ELb1ELb0ELb0ELb1ELb0EEENS1_21CollectiveEpilogueFwdINS6_IJS8_S8_S9_EEENS6_IJNS7_ILi1EEESH_SH_EEESB_SD_Li128ELb1ELb1ELb0ELb0EEENS1_19SingleTileSchedulerILb1ELb0ELb1ELi128EEEEEEEEEvNT_6ParamsE)
        .other          _ZN7cutlass13device_kernelIN5flash19enable_sm80_to_sm89INS1_16FlashAttnFwdSm80INS1_25CollectiveMainloopFwdSm80ILi4ELi1ELb0EN4cute5tupleIJNS5_1CILi128EEENS7_ILi64EEES8_EEELi128ENS_6half_tEfNS_4arch4Sm80ELb1ELb0ELb0ELb1ELb0ELb0ELb1ELb0EEENS1_21CollectiveEpilogueFwdINS6_IJS8_S8_S9_EEENS6_IJNS7_ILi1EEESH_SH_EEESB_SD_Li128ELb1ELb1ELb0ELb0EEENS1_19SingleTileSchedulerILb1ELb0ELb1ELi128EEEEEEEEEvNT_6ParamsE,@"STO_CUDA_ENTRY STV_DEFAULT"
_ZN7cutlass13device_kernelIN5flash19enable_sm80_to_sm89INS1_16FlashAttnFwdSm80INS1_25CollectiveMainloopFwdSm80ILi4ELi1ELb0EN4cute5tupleIJNS5_1CILi128EEENS7_ILi64EEES8_EEELi128ENS_6half_tEfNS_4arch4Sm80ELb1ELb0ELb0ELb1ELb0ELb0ELb1ELb0EEENS1_21CollectiveEpilogueFwdINS6_IJS8_S8_S9_EEENS6_IJNS7_ILi1EEESH_SH_EEESB_SD_Li128ELb1ELb1ELb0ELb0EEENS1_19SingleTileSchedulerILb1ELb0ELb1ELi128EEEEEEEEEvNT_6ParamsE:
[----:B------:R-:W-:Y:S01]  /*0000*/  LDC R1, c[0x0][0x37c] ;  /* 0x0000df00ff017b82 */ /* 0x000fe20000000800 */
[----:B------:R-:W-:Y:S05]  /*0010*/  EXIT ;  /* 0x000000000000794d */ /* 0x000fea0003800000 */
.L_x_34:
        /* <DEDUP_REMOVED lines=14> */
.L_x_70:


//--------------------- .text._ZN7cutlass13device_kernelIN5flash19enable_sm80_to_sm89INS1_16FlashAttnFwdSm80INS1_25CollectiveMainloopFwdSm80ILi4ELi1ELb0EN4cute5tupleIJNS5_1CILi128EEENS7_ILi64EEES8_EEELi128ENS_6half_tEfNS_4arch4Sm80ELb1ELb0ELb0ELb1ELb0ELb1ELb1ELb0EEENS1_21CollectiveEpilogueFwdINS6_IJS8_S8_S9_EEENS6_IJNS7_ILi1EEESH_SH_EEESB_SD_Li128ELb1ELb1ELb0ELb0EEENS1_19SingleTileSchedulerILb1ELb0ELb1ELi128EEEEEEEEEvNT_6ParamsE --------------------------
	.section	.text._ZN7cutlass13device_kernelIN5flash19enable_sm80_to_sm89INS1_16FlashAttnFwdSm80INS1_25CollectiveMainloopFwdSm80ILi4ELi1ELb0EN4cute5tupleIJNS5_1CILi128EEENS7_ILi64EEES8_EEELi128ENS_6half_tEfNS_4arch4Sm80ELb1ELb0ELb0ELb1ELb0ELb1ELb1ELb0EEENS1_21CollectiveEpilogueFwdINS6_IJS8_S8_S9_EEENS6_IJNS7_ILi1EEESH_SH_EEESB_SD_Li128ELb1ELb1ELb0ELb0EEENS1_19SingleTileSchedulerILb1ELb0ELb1ELi128EEEEEEEEEvNT_6ParamsE,"ax",@progbits
	.align	128
.text._ZN7cutlass13device_kernelIN5flash19enable_sm80_to_sm89INS1_16FlashAttnFwdSm80INS1_25CollectiveMainloopFwdSm80ILi4ELi1ELb0EN4cute5tupleIJNS5_1CILi128EEENS7_ILi64EEES8_EEELi128ENS_6half_tEfNS_4arch4Sm80ELb1ELb0ELb0ELb1ELb0ELb1ELb1ELb0EEENS1_21CollectiveEpilogueFwdINS6_IJS8_S8_S9_EEENS6_IJNS7_ILi1EEESH_SH_EEESB_SD_Li128ELb1ELb1ELb0ELb0EEENS1_19SingleTileSchedulerILb1ELb0ELb1ELi128EEEEEEEEEvNT_6ParamsE:
        .type           _ZN7cutlass13device_kernelIN5flash19enable_sm80_to_sm89INS1_16FlashAttnFwdSm80INS1_25CollectiveMainloopFwdSm80ILi4ELi1ELb0EN4cute5tupleIJNS5_1CILi128EEENS7_ILi64EEES8_EEELi128ENS_6half_tEfNS_4arch4Sm80ELb1ELb0ELb0ELb1ELb0ELb1ELb1ELb0EEENS1_21CollectiveEpilogueFwdINS6_IJS8_S8_S9_EEENS6_IJNS7_ILi1EEESH_SH_EEESB_SD_Li128ELb1ELb1ELb0ELb0EEENS1_19SingleTileSchedulerILb1ELb0ELb1ELi128EEEEEEEEEvNT_6ParamsE,@function
        .size           _ZN7cutlass13device_kernelIN5flash19enable_sm80_to_sm89INS1_16FlashAttnFwdSm80INS1_25CollectiveMainloopFwdSm80ILi4ELi1ELb0EN4cute5tupleIJNS5_1CILi128EEENS7_ILi64EEES8_EEELi128ENS_6half_tEfNS_4arch4Sm80ELb1ELb0ELb0ELb1ELb0ELb1ELb1ELb0EEENS1_21CollectiveEpilogueFwdINS6_IJS8_S8_S9_EEENS6_IJNS7_ILi1EEESH_SH_EEESB_SD_Li128ELb1ELb1ELb0ELb0EEENS1_19SingleTileSchedulerILb1ELb0ELb1ELi128EEEEEEEEEvNT_6ParamsE,(.L_x_71 - _ZN7cutlass13device_kernelIN5flash19enable_sm80_to_sm89INS1_16FlashAttnFwdSm80INS1_25CollectiveMainloopFwdSm80ILi4ELi1ELb0EN4cute5tupleIJNS5_1CILi128EEENS7_ILi64EEES8_EEELi128ENS_6half_tEfNS_4arch4Sm80ELb1ELb0ELb0ELb1ELb0ELb1ELb1ELb0EEENS1_21CollectiveEpilogueFwdINS6_IJS8_S8_S9_EEENS6_IJNS7_ILi1EEESH_SH_EEESB_SD_Li128ELb1ELb1ELb0ELb0EEENS1_19SingleTileSchedulerILb1ELb0ELb1ELi128EEEEEEEEEvNT_6ParamsE)
        .other          _ZN7cutlass13device_kernelIN5flash19enable_sm80_to_sm89INS1_16FlashAttnFwdSm80INS1_25CollectiveMainloopFwdSm80ILi4ELi1ELb0EN4cute5tupleIJNS5_1CILi128EEENS7_ILi64EEES8_EEELi128ENS_6half_tEfNS_4arch4Sm80ELb1ELb0ELb0ELb1ELb0ELb1ELb1ELb0EEENS1_21CollectiveEpilogueFwdINS6_IJS8_S8_S9_EEENS6_IJNS7_ILi1EEESH_SH_EEESB_SD_Li128ELb1ELb1ELb0ELb0EEENS1_19SingleTileSchedulerILb1ELb0ELb1ELi128EEEEEEEEEvNT_6ParamsE,@"STO_CUDA_ENTRY STV_DEFAULT"
_ZN7cutlass13device_kernelIN5flash19enable_sm80_to_sm89INS1_16FlashAttnFwdSm80INS1_25CollectiveMainloopFwdSm80ILi4ELi1ELb0EN4cute5tupleIJNS5_1CILi128EEENS7_ILi64EEES8_EEELi128ENS_6half_tEfNS_4arch4Sm80ELb1ELb0ELb0ELb1ELb0ELb1ELb1ELb0EEENS1_21CollectiveEpilogueFwdINS6_IJS8_S8_S9_EEENS6_IJNS7_ILi1EEESH_SH_EEESB_SD_Li128ELb1ELb1ELb0ELb0EEENS1_19SingleTileSchedulerILb1ELb0ELb1ELi128EEEEEEEEEvNT_6ParamsE:
[----:B------:R-:W-:Y:S01]  /*0000*/  LDC R1, c[0x0][0x37c] ;  /* 0x0000df00ff017b82 */ /* 0x000fe20000000800 */
[----:B------:R-:W-:Y:S05]  /*0010*/  EXIT ;  /* 0x000000000000794d */ /* 0x000fea0003800000 */
.L_x_35:
        /* <DEDUP_REMOVED lines=14> */
.L_x_71:


//--------------------- .nv.shared.reserved.0     --------------------------
	.section	.nv.shared.reserved.0,"aw",@nobits
	.weak		__nv_reservedSMEM_offset_0_alias
	.size		__nv_reservedSMEM_offset_0_alias, 0, 64
	.other		__nv_reservedSMEM_offset_0_alias,@"STO_CUDA_RESERVED_SHARED STV_DEFAULT"
__nv_reservedSMEM_offset_0_alias:
	.zero		0
	.zero		64


//--------------------- .nv.global                --------------------------
	.section	.nv.global,"aw",@nobits
.nv.global:
	.type		_ZN77_INTERNAL_9952ccb7_41_flash_fwd_hdim128_fp16_softcapall_sm80_cu_ceb34e2a_28634cute1_E,@object
	.size		_ZN77_INTERNAL_9952ccb7_41_flash_fwd_hdim128_fp16_softcapall_sm80_cu_ceb34e2a_28634cute1_E,(_ZN77_INTERNAL_9952ccb7_41_flash_fwd_hdim128_fp16_softcapall_sm80_cu_ceb34e2a_28634cuda3std3__45__cpo6cbeginE - _ZN77_INTERNAL_9952ccb7_41_flash_fwd_hdim128_fp16_softcapall_sm80_cu_ceb34e2a_28634cute1_E)
_ZN77_INTERNAL_9952ccb7_41_flash_fwd_hdim128_fp16_softcapall_sm80_cu_ceb34e2a_28634cute1_E:
	.zero		1
	.type		_ZN77_INTERNAL_9952ccb7_41_flash_fwd_hdim128_fp16_softcapall_sm80_cu_ceb34e2a_28634cuda3std3__45__cpo6cbeginE,@object
	.size		_ZN77_INTERNAL_9952ccb7_41_flash_fwd_hdim128_fp16_softcapall_sm80_cu_ceb34e2a_28634cuda3std3__45__cpo6cbeginE,(_ZN77_INTERNAL_9952ccb7_41_flash_fwd_hdim128_fp16_softcapall_sm80_cu_ceb34e2a_28634cuda3std3__48in_placeE - _ZN77_INTERNAL_9952ccb7_41_flash_fwd_hdim128_fp16_softcapall_sm80_cu_ceb34e2a_28634cuda3std3__45__cpo6cbeginE)
_ZN77_INTERNAL_9952ccb7_41_flash_fwd_hdim128_fp16_softcapall_sm80_cu_ceb34e2a_28634cuda3std3__45__cpo6cbeginE:
	.zero		1
	.type		_ZN77_INTERNAL_9952ccb7_41_flash_fwd_hdim128_fp16_softcapall_sm80_cu_ceb34e2a_28634cuda3std3__48in_placeE,@object
	.size		_ZN77_INTERNAL_9952ccb7_41_flash_fwd_hdim128_fp16_softcapall_sm80_cu_ceb34e2a_28634cuda3std3__48in_placeE,(_ZN77_INTERNAL_9952ccb7_41_flash_fwd_hdim128_fp16_softcapall_sm80_cu_ceb34e2a_28634cuda3std6ranges3__45__cpo9iter_moveE - _ZN77_INTERNAL_9952ccb7_41_flash_fwd_hdim128_fp16_softcapall_sm80_cu_ceb34e2a_28634cuda3std3__48in_placeE)
_ZN77_INTERNAL_9952ccb7_41_flash_fwd_hdim128_fp16_softcapall_sm80_cu_ceb34e2a_28634cuda3std3__48in_placeE:
	.zero		1
	.type		_ZN77_INTERNAL_9952ccb7_41_flash_fwd_hdim128_fp16_softcapall_sm80_cu_ceb34e2a_28634cuda3std6ranges3__45__cpo9iter_moveE,@object
	.size		_ZN77_INTERNAL_9952ccb7_41_flash_fwd_hdim128_fp16_softcapall_sm80_cu_ceb34e2a_28634cuda3std6ranges3__45__cpo9iter_moveE,(_ZN77_INTERNAL_9952ccb7_41_flash_fwd_hdim128_fp16_softcapall_sm80_cu_ceb34e2a_28634cuda3std3__45__cpo5beginE - _ZN77_INTERNAL_9952ccb7_41_flash_fwd_hdim128_fp16_softcapall_sm80_cu_ceb34e2a_28634cuda3std6ranges3__45__cpo9iter_moveE)
_ZN77_INTERNAL_9952ccb7_41_flash_fwd_hdim128_fp16_softcapall_sm80_cu_ceb34e2a_28634cuda3std6ranges3__45__cpo9iter_moveE:
	.zero		1
	.type		_ZN77_INTERNAL_9952ccb7_41_flash_fwd_hdim128_fp16_softcapall_sm80_cu_ceb34e2a_28634cuda3std3__45__cpo5beginE,@object
	.size		_ZN77_INTERNAL_9952ccb7_41_flash_fwd_hdim128_fp16_softcapall_sm80_cu_ceb34e2a_28634cuda3std3__45__cpo5beginE,(_ZN77_INTERNAL_9952ccb7_41_flash_fwd_hdim128_fp16_softcapall_sm80_cu_ceb34e2a_28634cuda3std3__479_GLOBAL__N__9952ccb7_41_flash_fwd_hdim128_fp16_softcapall_sm80_cu_ceb34e2a_28636ignoreE - _ZN77_INTERNAL_9952ccb7_41_flash_fwd_hdim128_fp16_softcapall_sm80_cu_ceb34e2a_28634cuda3std3__45__cpo5beginE)
_ZN77_INTERNAL_9952ccb7_41_flash_fwd_hdim128_fp16_softcapall_sm80_cu_ceb34e2a_28634cuda3std3__45__cpo5beginE:
	.zero		1
	.type		_ZN77_INTERNAL_9952ccb7_41_flash_fwd_hdim128_fp16_softcapall_sm80_cu_ceb34e2a_28634cuda3std3__479_GLOBAL__N__9952ccb7_41_flash_fwd_hdim128_fp16_softcapall_sm80_cu_ceb34e2a_28636ignoreE,@object
	.size		_ZN77_INTERNAL_9952ccb7_41_flash_fwd_hdim128_fp16_softcapall_sm80_cu_ceb34e2a_28634cuda3std3__479_GLOBAL__N__9952ccb7_41_flash_fwd_hdim128_fp16_softcapall_sm80_cu_ceb34e2a_28636ignoreE,(_ZN77_INTERNAL_9952ccb7_41_flash_fwd_hdim128_fp16_softcapall_sm80_cu_ceb34e2a_28634cute7productE - _ZN77_INTERNAL_9952ccb7_41_flash_fwd_hdim128_fp16_softcapall_sm80_cu_ceb34e2a_28634cuda3std3__479_GLOBAL__N__9952ccb7_41_flash_fwd_hdim128_fp16_softcapall_sm80_cu_ceb34e2a_28636ignoreE)
_ZN77_INTERNAL_9952ccb7_41_flash_fwd_hdim128_fp16_softcapall_sm80_cu_ceb34e2a_28634cuda3std3__479_GLOBAL__N__9952ccb7_41_flash_fwd_hdim128_fp16_softcapall_sm80_cu_ceb34e2a_28636ignoreE:
	.zero		1
	.type		_ZN77_INTERNAL_9952ccb7_41_flash_fwd_hdim128_fp16_softcapall_sm80_cu_ceb34e2a_28634cute7productE,@object
	.size		_ZN77_INTERNAL_9952ccb7_41_flash_fwd_hdim128_fp16_softcapall_sm80_cu_ceb34e2a_28634cute7productE,(_ZN77_INTERNAL_9952ccb7_41_flash_fwd_hdim128_fp16_softcapall_sm80_cu_ceb34e2a_28634cuda3std3__45__cpo3endE - _ZN77_INTERNAL_9952ccb7_41_flash_fwd_hdim128_fp16_softcapall_sm80_cu_ceb34e2a_28634cute7productE)
_ZN77_INTERNAL_9952ccb7_41_flash_fwd_hdim128_fp16_softcapall_sm80_cu_ceb34e2a_28634cute7productE:
	.zero		1
	.type		_ZN77_INTERNAL_9952ccb7_41_flash_fwd_hdim128_fp16_softcapall_sm80_cu_ceb34e2a_28634cuda3std3__45__cpo3endE,@object
	.size		_ZN77_INTERNAL_9952ccb7_41_flash_fwd_hdim128_fp16_softcapall_sm80_cu_ceb34e2a_28634cuda3std3__45__cpo3endE,(_ZN77_INTERNAL_9952ccb7_41_flash_fwd_hdim128_fp16_softcapall_sm80_cu_ceb34e2a_28634cuda3std3__419piecewise_constructE - _ZN77_INTERNAL_9952ccb7_41_flash_fwd_hdim128_fp16_softcapall_sm80_cu_ceb34e2a_28634cuda3std3__45__cpo3endE)
_ZN77_INTERNAL_9952ccb7_41_flash_fwd_hdim128_fp16_softcapall_sm80_cu_ceb34e2a_28634cuda3std3__45__cpo3endE:
	.zero		1
	.type		_ZN77_INTERNAL_9952ccb7_41_flash_fwd_hdim128_fp16_softcapall_sm80_cu_ceb34e2a_28634cuda3std3__419piecewise_constructE,@object
	.size		_ZN77_INTERNAL_9952ccb7_41_flash_fwd_hdim128_fp16_softcapall_sm80_cu_ceb34e2a_28634cuda3std3__419piecewise_constructE,(_ZN77_INTERNAL_9952ccb7_41_flash_fwd_hdim128_fp16_softcapall_sm80_cu_ceb34e2a_28634cuda3std3__45__cpo4cendE - _ZN77_INTERNAL_9952ccb7_41_flash_fwd_hdim128_fp16_softcapall_sm80_cu_ceb34e2a_28634cuda3std3__419piecewise_constructE)
_ZN77_INTERNAL_9952ccb7_41_flash_fwd_hdim128_fp16_softcapall_sm80_cu_ceb34e2a_28634cuda3std3__419piecewise_constructE:
	.zero		1
	.type		_ZN77_INTERNAL_9952ccb7_41_flash_fwd_hdim128_fp16_softcapall_sm80_cu_ceb34e2a_28634cuda3std3__45__cpo4cendE,@object
	.size		_ZN77_INTERNAL_9952ccb7_41_flash_fwd_hdim128_fp16_softcapall_sm80_cu_ceb34e2a_28634cuda3std3__45__cpo4cendE,(_ZN77_INTERNAL_9952ccb7_41_flash_fwd_hdim128_fp16_softcapall_sm80_cu_ceb34e2a_28634cuda3std6ranges3__45__cpo4swapE - _ZN77_INTERNAL_9952ccb7_41_flash_fwd_hdim128_fp16_softcapall_sm80_cu_ceb34e2a_28634cuda3std3__45__cpo4cendE)
_ZN77_INTERNAL_9952ccb7_41_flash_fwd_hdim128_fp16_softcapall_sm80_cu_ceb34e2a_28634cuda3std3__45__cpo4cendE:
	.zero		1
	.type		_ZN77_INTERNAL_9952ccb7_41_flash_fwd_hdim128_fp16_softcapall_sm80_cu_ceb34e2a_28634cuda3std6ranges3__45__cpo4swapE,@object
	.size		_ZN77_INTERNAL_9952ccb7_41_flash_fwd_hdim128_fp16_softcapall_sm80_cu_ceb34e2a_28634cuda3std6ranges3__45__cpo4swapE,(.L_7 - _ZN77_INTERNAL_9952ccb7_41_flash_fwd_hdim128_fp16_softcapall_sm80_cu_ceb34e2a_28634cuda3std6ranges3__45__cpo4swapE)
_ZN77_INTERNAL_9952ccb7_41_flash_fwd_hdim128_fp16_softcapall_sm80_cu_ceb34e2a_28634cuda3std6ranges3__45__cpo4swapE:
	.zero		1
.L_7:


//--------------------- .nv.constant0._ZN7cutlass13device_kernelIN5flash19enable_sm80_to_sm89INS1_16FlashAttnFwdSm80INS1_25CollectiveMainloopFwdSm80ILi8ELi1ELb1EN4cute5tupleIJNS5_1CILi128EEES8_S8_EEELi128ENS_6half_tEfNS_4arch4Sm80ELb0ELb0ELb1ELb0ELb0ELb0ELb1ELb0EEENS1_21CollectiveEpilogueFwdIS9_NS6_IJNS7_ILi1EEESF_SF_EEESA_SC_Li256ELb0ELb1ELb0ELb0EEENS1_19SingleTileSchedulerILb0ELb0ELb1ELi128EEEEEEEEEvNT_6ParamsE --------------------------
	.section	.nv.constant0._ZN7cutlass13device_kernelIN5flash19enable_sm80_to_sm89INS1_16FlashAttnFwdSm80INS1_25CollectiveMainloopFwdSm80ILi8ELi1ELb1EN4cute5tupleIJNS5_1CILi128EEES8_S8_EEELi128ENS_6half_tEfNS_4arch4Sm80ELb0ELb0ELb1ELb0ELb0ELb0ELb1ELb0EEENS1_21CollectiveEpilogueFwdIS9_NS6_IJNS7_ILi1EEESF_SF_EEESA_SC_Li256ELb0ELb1ELb0ELb0EEENS1_19SingleTileSchedulerILb0ELb0ELb1ELi128EEEEEEEEEvNT_6ParamsE,"a",@progbits
	.sectionflags	@""
	.align	4
.nv.constant0._ZN7cutlass13device_kernelIN5flash19enable_sm80_to_sm89INS1_16FlashAttnFwdSm80INS1_25CollectiveMainloopFwdSm80ILi8ELi1ELb1EN4cute5tupleIJNS5_1CILi128EEES8_S8_EEELi128ENS_6half_tEfNS_4arch4Sm80ELb0ELb0ELb1ELb0ELb0ELb0ELb1ELb0EEENS1_21CollectiveEpilogueFwdIS9_NS6_IJNS7_ILi1EEESF_SF_EEESA_SC_Li256ELb0ELb1ELb0ELb0EEENS1_19SingleTileSchedulerILb0ELb0ELb1ELi128EEEEEEEEEvNT_6ParamsE:
	.zero		1944


//--------------------- .nv.constant0._ZN7cutlass13device_kernelIN5flash19enable_sm80_to_sm89INS1_16FlashAttnFwdSm80INS1_25CollectiveMainloopFwdSm80ILi8ELi1ELb1EN4cute5tupleIJNS5_1CILi128EEES8_S8_EEELi128ENS_6half_tEfNS_4arch4Sm80ELb0ELb0ELb1ELb1ELb0ELb0ELb1ELb0EEENS1_21CollectiveEpilogueFwdIS9_NS6_IJNS7_ILi1EEESF_SF_EEESA_SC_Li256ELb1ELb1ELb0ELb0EEENS1_19SingleTileSchedulerILb1ELb0ELb1ELi128EEEEEEEEEvNT_6ParamsE --------------------------
	.section	.nv.constant0._ZN7cutlass13device_kernelIN5flash19enable_sm80_to_sm89INS1_16FlashAttnFwdSm80INS1_25CollectiveMainloopFwdSm80ILi8ELi1ELb1EN4cute5tupleIJNS5_1CILi128EEES8_S8_EEELi128ENS_6half_tEfNS_4arch4Sm80ELb0ELb0ELb1ELb1ELb0ELb0ELb1ELb0EEENS1_21CollectiveEpilogueFwdIS9_NS6_IJNS7_ILi1EEESF_SF_EEESA_SC_Li256ELb1ELb1ELb0ELb0EEENS1_19SingleTileSchedulerILb1ELb0ELb1ELi128EEEEEEEEEvNT_6ParamsE,"a",@progbits
	.sectionflags	@""
	.align	4
.nv.constant0._ZN7cutlass13device_kernelIN5flash19enable_sm80_to_sm89INS1_16FlashAttnFwdSm80INS1_25CollectiveMainloopFwdSm80ILi8ELi1ELb1EN4cute5tupleIJNS5_1CILi128EEES8_S8_EEELi128ENS_6half_tEfNS_4arch4Sm80ELb0ELb0ELb1ELb1ELb0ELb0ELb1ELb0EEENS1_21CollectiveEpilogueFwdIS9_NS6_IJNS7_ILi1EEESF_SF_EEESA_SC_Li256ELb1ELb1ELb0ELb0EEENS1_19SingleTileSchedulerILb1ELb0ELb1ELi128EEEEEEEEEvNT_6ParamsE:
	.zero		1944


//--------------------- .nv.constant0._ZN7cutlass13device_kernelIN5flash19enable_sm80_to_sm89INS1_16FlashAttnFwdSm80INS1_25CollectiveMainloopFwdSm80ILi8ELi1ELb1EN4cute5tupleIJNS5_1CILi128EEES8_S8_EEELi128ENS_6half_tEfNS_4arch4Sm80ELb0ELb0ELb1ELb1ELb0ELb1ELb1ELb0EEENS1_21CollectiveEpilogueFwdIS9_NS6_IJNS7_ILi1EEESF_SF_EEESA_SC_Li256ELb1ELb1ELb0ELb0EEENS1_19SingleTileSchedulerILb1ELb0ELb1ELi128EEEEEEEEEvNT_6ParamsE --------------------------
	.section	.nv.constant0._ZN7cutlass13device_kernelIN5flash19enable_sm80_to_sm89INS1_16FlashAttnFwdSm80INS1_25CollectiveMainloopFwdSm80ILi8ELi1ELb1EN4cute5tupleIJNS5_1CILi128EEES8_S8_EEELi128ENS_6half_tEfNS_4arch4Sm80ELb0ELb0ELb1ELb1ELb0ELb1ELb1ELb0EEENS1_21CollectiveEpilogueFwdIS9_NS6_IJNS7_ILi1EEESF_SF_EEESA_SC_Li256ELb1ELb1ELb0ELb0EEENS1_19SingleTileSchedulerILb1ELb0ELb1ELi128EEEEEEEEEvNT_6ParamsE,"a",@progbits
	.sectionflags	@""
	.align	4
.nv.constant0._ZN7cutlass13device_kernelIN5flash19enable_sm80_to_sm89INS1_16FlashAttnFwdSm80INS1_25CollectiveMainloopFwdSm80ILi8ELi1ELb1EN4cute5tupleIJNS5_1CILi128EEES8_S8_EEELi128ENS_6half_tEfNS_4arch4Sm80ELb0ELb0ELb1ELb1ELb0ELb1ELb1ELb0EEENS1_21CollectiveEpilogueFwdIS9_NS6_IJNS7_ILi1EEESF_SF_EEESA_SC_Li256ELb1ELb1ELb0ELb0EEENS1_19SingleTileSchedulerILb1ELb0ELb1ELi128EEEEEEEEEvNT_6ParamsE:
	.zero		1944


//--------------------- .nv.constant0._ZN7cutlass13device_kernelIN5flash19enable_sm80_to_sm89INS1_16FlashAttnFwdSm80INS1_25CollectiveMainloopFwdSm80ILi8ELi1ELb1EN4cute5tupleIJNS5_1CILi128EEENS7_ILi96EEES8_EEELi128ENS_6half_tEfNS_4arch4Sm80ELb0ELb1ELb1ELb0ELb0ELb0ELb1ELb0EEENS1_21CollectiveEpilogueFwdINS6_IJS8_S8_S9_EEENS6_IJNS7_ILi1EEESH_SH_EEESB_SD_Li256ELb0ELb1ELb0ELb0EEENS1_19SingleTileSchedulerILb0ELb0ELb1ELi128EEEEEEEEEvNT_6ParamsE --------------------------
	.section	.nv.constant0._ZN7cutlass13device_kernelIN5flash19enable_sm80_to_sm89INS1_16FlashAttnFwdSm80INS1_25CollectiveMainloopFwdSm80ILi8ELi1ELb1EN4cute5tupleIJNS5_1CILi128EEENS7_ILi96EEES8_EEELi128ENS_6half_tEfNS_4arch4Sm80ELb0ELb1ELb1ELb0ELb0ELb0ELb1ELb0EEENS1_21CollectiveEpilogueFwdINS6_IJS8_S8_S9_EEENS6_IJNS7_ILi1EEESH_SH_EEESB_SD_Li256ELb0ELb1ELb0ELb0EEENS1_19SingleTileSchedulerILb0ELb0ELb1ELi128EEEEEEEEEvNT_6ParamsE,"a",@progbits
	.sectionflags	@""
	.align	4
.nv.constant0._ZN7cutlass13device_kernelIN5flash19enable_sm80_to_sm89INS1_16FlashAttnFwdSm80INS1_25CollectiveMainloopFwdSm80ILi8ELi1ELb1EN4cute5tupleIJNS5_1CILi128EEENS7_ILi96EEES8_EEELi128ENS_6half_tEfNS_4arch4Sm80ELb0ELb1ELb1ELb0ELb0ELb0ELb1ELb0EEENS1_21CollectiveEpilogueFwdINS6_IJS8_S8_S9_EEENS6_IJNS7_ILi1EEESH_SH_EEESB_SD_Li256ELb0ELb1ELb0ELb0EEENS1_19SingleTileSchedulerILb0ELb0ELb1ELi128EEEEEEEEEvNT_6ParamsE:
	.zero		1944


//--------------------- .nv.constant0._ZN7cutlass13device_kernelIN5flash19enable_sm80_to_sm89INS1_16FlashAttnFwdSm80INS1_25CollectiveMainloopFwdSm80ILi8ELi1ELb1EN4cute5tupleIJNS5_1CILi128EEENS7_ILi96EEES8_EEELi128ENS_6half_tEfNS_4arch4Sm80ELb0ELb1ELb1ELb1ELb0ELb0ELb1ELb0EEENS1_21CollectiveEpilogueFwdINS6_IJS8_S8_S9_EEENS6_IJNS7_ILi1EEESH_SH_EEESB_SD_Li256ELb1ELb1ELb0ELb0EEENS1_19SingleTileSchedulerILb1ELb0ELb1ELi128EEEEEEEEEvNT_6ParamsE --------------------------
	.section	.nv.constant0._ZN7cutlass13device_kernelIN5flash19enable_sm80_to_sm89INS1_16FlashAttnFwdSm80INS1_25CollectiveMainloopFwdSm80ILi8ELi1ELb1EN4cute5tupleIJNS5_1CILi128EEENS7_ILi96EEES8_EEELi128ENS_6half_tEfNS_4arch4Sm80ELb0ELb1ELb1ELb1ELb0ELb0ELb1ELb0EEENS1_21CollectiveEpilogueFwdINS6_IJS8_S8_S9_EEENS6_IJNS7_ILi1EEESH_SH_EEESB_SD_Li256ELb1ELb1ELb0ELb0EEENS1_19SingleTileSchedulerILb1ELb0ELb1ELi128EEEEEEEEEvNT_6ParamsE,"a",@progbits
	.sectionflags	@""
	.align	4
.nv.constant0._ZN7cutlass13device_kernelIN5flash19enable_sm80_to_sm89INS1_16FlashAttnFwdSm80INS1_25CollectiveMainloopFwdSm80ILi8ELi1ELb1EN4cute5tupleIJNS5_1CILi128EEENS7_ILi96EEES8_EEELi128ENS_6half_tEfNS_4arch4Sm80ELb0ELb1ELb1ELb1ELb0ELb0ELb1ELb0EEENS1_21CollectiveEpilogueFwdINS6_IJS8_S8_S9_EEENS6_IJNS7_ILi1EEESH_SH_EEESB_SD_Li256ELb1ELb1ELb0ELb0EEENS1_19SingleTileSchedulerILb1ELb0ELb1ELi128EEEEEEEEEvNT_6ParamsE:
	.zero		1944


//--------------------- .nv.constant0._ZN7cutlass13device_kernelIN5flash19enable_sm80_to_sm89INS1_16FlashAttnFwdSm80INS1_25CollectiveMainloopFwdSm80ILi8ELi1ELb1EN4cute5tupleIJNS5_1CILi128EEENS7_ILi96EEES8_EEELi128ENS_6half_tEfNS_4arch4Sm80ELb0ELb1ELb1ELb1ELb0ELb1ELb1ELb0EEENS1_21CollectiveEpilogueFwdINS6_IJS8_S8_S9_EEENS6_IJNS7_ILi1EEESH_SH_EEESB_SD_Li256ELb1ELb1ELb0ELb0EEENS1_19SingleTileSchedulerILb1ELb0ELb1ELi128EEEEEEEEEvNT_6ParamsE --------------------------
	.section	.nv.constant0._ZN7cutlass13device_kernelIN5flash19enable_sm80_to_sm89INS1_16FlashAttnFwdSm80INS1_25CollectiveMainloopFwdSm80ILi8ELi1ELb1EN4cute5tupleIJNS5_1CILi128EEENS7_ILi96EEES8_EEELi128ENS_6half_tEfNS_4arch4Sm80ELb0ELb1ELb1ELb1ELb0ELb1ELb1ELb0EEENS1_21CollectiveEpilogueFwdINS6_IJS8_S8_S9_EEENS6_IJNS7_ILi1EEESH_SH_EEESB_SD_Li256ELb1ELb1ELb0ELb0EEENS1_19SingleTileSchedulerILb1ELb0ELb1ELi128EEEEEEEEEvNT_6ParamsE,"a",@progbits
	.sectionflags	@""
	.align	4
.nv.constant0._ZN7cutlass13device_kernelIN5flash19enable_sm80_to_sm89INS1_16FlashAttnFwdSm80INS1_25CollectiveMainloopFwdSm80ILi8ELi1ELb1EN4cute5tupleIJNS5_1CILi128EEENS7_ILi96EEES8_EEELi128ENS_6half_tEfNS_4arch4Sm80ELb0ELb1ELb1ELb1ELb0ELb1ELb1ELb0EEENS1_21CollectiveEpilogueFwdINS6_IJS8_S8_S9_EEENS6_IJNS7_ILi1EEESH_SH_EEESB_SD_Li256ELb1ELb1ELb0ELb0EEENS1_19SingleTileSchedulerILb1ELb0ELb1ELi128EEEEEEEEEvNT_6ParamsE:
	.zero		1944


//--------------------- .nv.constant0._ZN7cutlass13device_kernelIN5flash19enable_sm80_to_sm89INS1_16FlashAttnFwdSm80INS1_25CollectiveMainloopFwdSm80ILi8ELi1ELb1EN4cute5tupleIJNS5_1CILi128EEES8_S8_EEELi128ENS_6half_tEfNS_4arch4Sm80ELb1ELb0ELb1ELb0ELb0ELb0ELb1ELb0EEENS1_21CollectiveEpilogueFwdIS9_NS6_IJNS7_ILi1EEESF_SF_EEESA_SC_Li256ELb0ELb1ELb0ELb0EEENS1_30DynamicPersistentTileSchedulerILi256ELi256ELb0ELb1ELb0EEEEEEEEEvNT_6ParamsE --------------------------
	.section	.nv.constant0._ZN7cutlass13device_kernelIN5flash19enable_sm80_to_sm89INS1_16FlashAttnFwdSm80INS1_25CollectiveMainloopFwdSm80ILi8ELi1ELb1EN4cute5tupleIJNS5_1CILi128EEES8_S8_EEELi128ENS_6half_tEfNS_4arch4Sm80ELb1ELb0ELb1ELb0ELb0ELb0ELb1ELb0EEENS1_21CollectiveEpilogueFwdIS9_NS6_IJNS7_ILi1EEESF_SF_EEESA_SC_Li256ELb0ELb1ELb0ELb0EEENS1_30DynamicPersistentTileSchedulerILi256ELi256ELb0ELb1ELb0EEEEEEEEEvNT_6ParamsE,"a",@progbits
	.sectionflags	@""
	.align	4
.nv.constant0._ZN7cutlass13device_kernelIN5flash19enable_sm80_to_sm89INS1_16FlashAttnFwdSm80INS1_25CollectiveMainloopFwdSm80ILi8ELi1ELb1EN4cute5tupleIJNS5_1CILi128EEES8_S8_EEELi128ENS_6half_tEfNS_4arch4Sm80ELb1ELb0ELb1ELb0ELb0ELb0ELb1ELb0EEENS1_21CollectiveEpilogueFwdIS9_NS6_IJNS7_ILi1EEESF_SF_EEESA_SC_Li256ELb0ELb1ELb0ELb0EEENS1_30DynamicPersistentTileSchedulerILi256ELi256ELb0ELb1ELb0EEEEEEEEEvNT_6ParamsE:
	.zero		1960


//--------------------- .nv.constant0._ZN7cutlass13device_kernelIN5flash19enable_sm80_to_sm89INS1_16FlashAttnFwdSm80INS1_25CollectiveMainloopFwdSm80ILi8ELi1ELb1EN4cute5tupleIJNS5_1CILi128EEES8_S8_EEELi128ENS_6half_tEfNS_4arch4Sm80ELb1ELb0ELb1ELb1ELb0ELb0ELb1ELb0EEENS1_21CollectiveEpilogueFwdIS9_NS6_IJNS7_ILi1EEESF_SF_EEESA_SC_Li256ELb1ELb1ELb0ELb0EEENS1_19SingleTileSchedulerILb1ELb0ELb1ELi128EEEEEEEEEvNT_6ParamsE --------------------------
	.section	.nv.constant0._ZN7cutlass13device_kernelIN5flash19enable_sm80_to_sm89INS1_16FlashAttnFwdSm80INS1_25CollectiveMainloopFwdSm80ILi8ELi1ELb1EN4cute5tupleIJNS5_1CILi128EEES8_S8_EEELi128ENS_6half_tEfNS_4arch4Sm80ELb1ELb0ELb1ELb1ELb0ELb0ELb1ELb0EEENS1_21CollectiveEpilogueFwdIS9_NS6_IJNS7_ILi1EEESF_SF_EEESA_SC_Li256ELb1ELb1ELb0ELb0EEENS1_19SingleTileSchedulerILb1ELb0ELb1ELi128EEEEEEEEEvNT_6ParamsE,"a",@progbits
	.sectionflags	@""
	.align	4
.nv.constant0._ZN7cutlass13device_kernelIN5flash19enable_sm80_to_sm89INS1_16FlashAttnFwdSm80INS1_25CollectiveMainloopFwdSm80ILi8ELi1ELb1EN4cute5tupleIJNS5_1CILi128EEES8_S8_EEELi128ENS_6half_tEfNS_4arch4Sm80ELb1ELb0ELb1ELb1ELb0ELb0ELb1ELb0EEENS1_21CollectiveEpilogueFwdIS9_NS6_IJNS7_ILi1EEESF_SF_EEESA_SC_Li256ELb1ELb1ELb0ELb0EEENS1_19SingleTileSchedulerILb1ELb0ELb1ELi128EEEEEEEEEvNT_6ParamsE:
	.zero		1944


//--------------------- .nv.constant0._ZN7cutlass13device_kernelIN5flash19enable_sm80_to_sm89INS1_16FlashAttnFwdSm80INS1_25CollectiveMainloopFwdSm80ILi8ELi1ELb1EN4cute5tupleIJNS5_1CILi128EEES8_S8_EEELi128ENS_6half_tEfNS_4arch4Sm80ELb1ELb0ELb1ELb1ELb0ELb1ELb1ELb0EEENS1_21CollectiveEpilogueFwdIS9_NS6_IJNS7_ILi1EEESF_SF_EEESA_SC_Li256ELb1ELb1ELb0ELb0EEENS1_19SingleTileSchedulerILb1ELb0ELb1ELi128EEEEEEEEEvNT_6ParamsE --------------------------
	.section	.nv.constant0._ZN7cutlass13device_kernelIN5flash19enable_sm80_to_sm89INS1_16FlashAttnFwdSm80INS1_25CollectiveMainloopFwdSm80ILi8ELi1ELb1EN4cute5tupleIJNS5_1CILi128EEES8_S8_EEELi128ENS_6half_tEfNS_4arch4Sm80ELb1ELb0ELb1ELb1ELb0ELb1ELb1ELb0EEENS1_21CollectiveEpilogueFwdIS9_NS6_IJNS7_ILi1EEESF_SF_EEESA_SC_Li256ELb1ELb1ELb0ELb0EEENS1_19SingleTileSchedulerILb1ELb0ELb1ELi128EEEEEEEEEvNT_6ParamsE,"a",@progbits
	.sectionflags	@""
	.align	4
.nv.constant0._ZN7cutlass13device_kernelIN5flash19enable_sm80_to_sm89INS1_16FlashAttnFwdSm80INS1_25CollectiveMainloopFwdSm80ILi8ELi1ELb1EN4cute5tupleIJNS5_1CILi128EEES8_S8_EEELi128ENS_6half_tEfNS_4arch4Sm80ELb1ELb0ELb1ELb1ELb0ELb1ELb1ELb0EEENS1_21CollectiveEpilogueFwdIS9_NS6_IJNS7_ILi1EEESF_SF_EEESA_SC_Li256ELb1ELb1ELb0ELb0EEENS1_19SingleTileSchedulerILb1ELb0ELb1ELi128EEEEEEEEEvNT_6ParamsE:
	.zero		1944


//--------------------- .nv.constant0._ZN7cutlass13device_kernelIN5flash19enable_sm80_to_sm89INS1_16FlashAttnFwdSm80INS1_25CollectiveMainloopFwdSm80ILi4ELi1ELb0EN4cute5tupleIJNS5_1CILi128EEENS7_ILi64EEES8_EEELi128ENS_6half_tEfNS_4arch4Sm80ELb0ELb0ELb1ELb0ELb0ELb0ELb1ELb0EEENS1_21CollectiveEpilogueFwdINS6_IJS8_S8_S9_EEENS6_IJNS7_ILi1EEESH_SH_EEESB_SD_Li128ELb0ELb1ELb0ELb0EEENS1_19SingleTileSchedulerILb0ELb0ELb1ELi128EEEEEEEEEvNT_6ParamsE --------------------------
	.section	.nv.constant0._ZN7cutlass13device_kernelIN5flash19enable_sm80_to_sm89INS1_16FlashAttnFwdSm80INS1_25CollectiveMainloopFwdSm80ILi4ELi1ELb0EN4cute5tupleIJNS5_1CILi128EEENS7_ILi64EEES8_EEELi128ENS_6half_tEfNS_4arch4Sm80ELb0ELb0ELb1ELb0ELb0ELb0ELb1ELb0EEENS1_21CollectiveEpilogueFwdINS6_IJS8_S8_S9_EEENS6_IJNS7_ILi1EEESH_SH_EEESB_SD_Li128ELb0ELb1ELb0ELb0EEENS1_19SingleTileSchedulerILb0ELb0ELb1ELi128EEEEEEEEEvNT_6ParamsE,"a",@progbits
	.sectionflags	@""
	.align	4
.nv.constant0._ZN7cutlass13device_kernelIN5flash19enable_sm80_to_sm89INS1_16FlashAttnFwdSm80INS1_25CollectiveMainloopFwdSm80ILi4ELi1ELb0EN4cute5tupleIJNS5_1CILi128EEENS7_ILi64EEES8_EEELi128ENS_6half_tEfNS_4arch4Sm80ELb0ELb0ELb1ELb0ELb0ELb0ELb1ELb0EEENS1_21CollectiveEpilogueFwdINS6_IJS8_S8_S9_EEENS6_IJNS7_ILi1EEESH_SH_EEESB_SD_Li128ELb0ELb1ELb0ELb0EEENS1_19SingleTileSchedulerILb0ELb0ELb1ELi128EEEEEEEEEvNT_6ParamsE:
	.zero		1944


//--------------------- .nv.constant0._ZN7cutlass13device_kernelIN5flash19enable_sm80_to_sm89INS1_16FlashAttnFwdSm80INS1_25CollectiveMainloopFwdSm80ILi4ELi1ELb0EN4cute5tupleIJNS5_1CILi128EEENS7_ILi64EEES8_EEELi128ENS_6half_tEfNS_4arch4Sm80ELb0ELb0ELb1ELb1ELb0ELb0ELb1ELb0EEENS1_21CollectiveEpilogueFwdINS6_IJS8_S8_S9_EEENS6_IJNS7_ILi1EEESH_SH_EEESB_SD_Li128ELb1ELb1ELb0ELb0EEENS1_19SingleTileSchedulerILb1ELb0ELb1ELi128EEEEEEEEEvNT_6ParamsE --------------------------
	.section	.nv.constant0._ZN7cutlass13device_kernelIN5flash19enable_sm80_to_sm89INS1_16FlashAttnFwdSm80INS1_25CollectiveMainloopFwdSm80ILi4ELi1ELb0EN4cute5tupleIJNS5_1CILi128EEENS7_ILi64EEES8_EEELi128ENS_6half_tEfNS_4arch4Sm80ELb0ELb0ELb1ELb1ELb0ELb0ELb1ELb0EEENS1_21CollectiveEpilogueFwdINS6_IJS8_S8_S9_EEENS6_IJNS7_ILi1EEESH_SH_EEESB_SD_Li128ELb1ELb1ELb0ELb0EEENS1_19SingleTileSchedulerILb1ELb0ELb1ELi128EEEEEEEEEvNT_6ParamsE,"a",@progbits
	.sectionflags	@""
	.align	4
.nv.constant0._ZN7cutlass13device_kernelIN5flash19enable_sm80_to_sm89INS1_16FlashAttnFwdSm80INS1_25CollectiveMainloopFwdSm80ILi4ELi1ELb0EN4cute5tupleIJNS5_1CILi128EEENS7_ILi64EEES8_EEELi128ENS_6half_tEfNS_4arch4Sm80ELb0ELb0ELb1ELb1ELb0ELb0ELb1ELb0EEENS1_21CollectiveEpilogueFwdINS6_IJS8_S8_S9_EEENS6_IJNS7_ILi1EEESH_SH_EEESB_SD_Li128ELb1ELb1ELb0ELb0EEENS1_19SingleTileSchedulerILb1ELb0ELb1ELi128EEEEEEEEEvNT_6ParamsE:
	.zero		1944


//--------------------- .nv.constant0._ZN7cutlass13device_kernelIN5flash19enable_sm80_to_sm89INS1_16FlashAttnFwdSm80INS1_25CollectiveMainloopFwdSm80ILi4ELi1ELb0EN4cute5tupleIJNS5_1CILi128EEENS7_ILi64EEES8_EEELi128ENS_6half_tEfNS_4arch4Sm80ELb0ELb0ELb1ELb1ELb0ELb1ELb1ELb0EEENS1_21CollectiveEpilogueFwdINS6_IJS8_S8_S9_EEENS6_IJNS7_ILi1EEESH_SH_EEESB_SD_Li128ELb1ELb1ELb0ELb0EEENS1_19SingleTileSchedulerILb1ELb0ELb1ELi128EEEEEEEEEvNT_6ParamsE --------------------------
	.section	.nv.constant0._ZN7cutlass13device_kernelIN5flash19enable_sm80_to_sm89INS1_16FlashAttnFwdSm80INS1_25CollectiveMainloopFwdSm80ILi4ELi1ELb0EN4cute5tupleIJNS5_1CILi128EEENS7_ILi64EEES8_EEELi128ENS_6half_tEfNS_4arch4Sm80ELb0ELb0ELb1ELb1ELb0ELb1ELb1ELb0EEENS1_21CollectiveEpilogueFwdINS6_IJS8_S8_S9_EEENS6_IJNS7_ILi1EEESH_SH_EEESB_SD_Li128ELb1ELb1ELb0ELb0EEENS1_19SingleTileSchedulerILb1ELb0ELb1ELi128EEEEEEEEEvNT_6ParamsE,"a",@progbits
	.sectionflags	@""
	.align	4
.nv.constant0._ZN7cutlass13device_kernelIN5flash19enable_sm80_to_sm89INS1_16FlashAttnFwdSm80INS1_25CollectiveMainloopFwdSm80ILi4ELi1ELb0EN4cute5tupleIJNS5_1CILi128EEENS7_ILi64EEES8_EEELi128ENS_6half_tEfNS_4arch4Sm80ELb0ELb0ELb1ELb1ELb0ELb1ELb1ELb0EEENS1_21CollectiveEpilogueFwdINS6_IJS8_S8_S9_EEENS6_IJNS7_ILi1EEESH_SH_EEESB_SD_Li128ELb1ELb1ELb0ELb0EEENS1_19SingleTileSchedulerILb1ELb0ELb1ELi128EEEEEEEEEvNT_6ParamsE:
	.zero		1944


//--------------------- .nv.constant0._ZN7cutlass13device_kernelIN5flash19enable_sm80_to_sm89INS1_16FlashAttnFwdSm80INS1_25CollectiveMainloopFwdSm80ILi4ELi1ELb0EN4cute5tupleIJNS5_1CILi128EEENS7_ILi48EEES8_EEELi128ENS_6half_tEfNS_4arch4Sm80ELb0ELb1ELb1ELb0ELb0ELb0ELb1ELb0EEENS1_21CollectiveEpilogueFwdINS6_IJS8_S8_S9_EEENS6_IJNS7_ILi1EEESH_SH_EEESB_SD_Li128ELb0ELb1ELb0ELb0EEENS1_19SingleTileSchedulerILb0ELb0ELb1ELi128EEEEEEEEEvNT_6ParamsE --------------------------
	.section	.nv.constant0._ZN7cutlass13device_kernelIN5flash19enable_sm80_to_sm89INS1_16FlashAttnFwdSm80INS1_25CollectiveMainloopFwdSm80ILi4ELi1ELb0EN4cute5tupleIJNS5_1CILi128EEENS7_ILi48EEES8_EEELi128ENS_6half_tEfNS_4arch4Sm80ELb0ELb1ELb1ELb0ELb0ELb0ELb1ELb0EEENS1_21CollectiveEpilogueFwdINS6_IJS8_S8_S9_EEENS6_IJNS7_ILi1EEESH_SH_EEESB_SD_Li128ELb0ELb1ELb0ELb0EEENS1_19SingleTileSchedulerILb0ELb0ELb1ELi128EEEEEEEEEvNT_6ParamsE,"a",@progbits
	.sectionflags	@""
	.align	4
.nv.constant0._ZN7cutlass13device_kernelIN5flash19enable_sm80_to_sm89INS1_16FlashAttnFwdSm80INS1_25CollectiveMainloopFwdSm80ILi4ELi1ELb0EN4cute5tupleIJNS5_1CILi128EEENS7_ILi48EEES8_EEELi128ENS_6half_tEfNS_4arch4Sm80ELb0ELb1ELb1ELb0ELb0ELb0ELb1ELb0EEENS1_21CollectiveEpilogueFwdINS6_IJS8_S8_S9_EEENS6_IJNS7_ILi1EEESH_SH_EEESB_SD_Li128ELb0ELb1ELb0ELb0EEENS1_19SingleTileSchedulerILb0ELb0ELb1ELi128EEEEEEEEEvNT_6ParamsE:
	.zero		1944


//--------------------- .nv.constant0._ZN7cutlass13device_kernelIN5flash19enable_sm80_to_sm89INS1_16FlashAttnFwdSm80INS1_25CollectiveMainloopFwdSm80ILi4ELi1ELb0EN4cute5tupleIJNS5_1CILi128EEENS7_ILi48EEES8_EEELi128ENS_6half_tEfNS_4arch4Sm80ELb0ELb1ELb1ELb1ELb0ELb0ELb1ELb0EEENS1_21CollectiveEpilogueFwdINS6_IJS8_S8_S9_EEENS6_IJNS7_ILi1EEESH_SH_EEESB_SD_Li128ELb1ELb1ELb0ELb0EEENS1_19SingleTileSchedulerILb1ELb0ELb1ELi128EEEEEEEEEvNT_6ParamsE --------------------------
	.section	.nv.constant0._ZN7cutlass13device_kernelIN5flash19enable_sm80_to_sm89INS1_16FlashAttnFwdSm80INS1_25CollectiveMainloopFwdSm80ILi4ELi1ELb0EN4cute5tupleIJNS5_1CILi128EEENS7_ILi48EEES8_EEELi128ENS_6half_tEfNS_4arch4Sm80ELb0ELb1ELb1ELb1ELb0ELb0ELb1ELb0EEENS1_21CollectiveEpilogueFwdINS6_IJS8_S8_S9_EEENS6_IJNS7_ILi1EEESH_SH_EEESB_SD_Li128ELb1ELb1ELb0ELb0EEENS1_19SingleTileSchedulerILb1ELb0ELb1ELi128EEEEEEEEEvNT_6ParamsE,"a",@progbits
	.sectionflags	@""
	.align	4
.nv.constant0._ZN7cutlass13device_kernelIN5flash19enable_sm80_to_sm89INS1_16FlashAttnFwdSm80INS1_25CollectiveMainloopFwdSm80ILi4ELi1ELb0EN4cute5tupleIJNS5_1CILi128EEENS7_ILi48EEES8_EEELi128ENS_6half_tEfNS_4arch4Sm80ELb0ELb1ELb1ELb1ELb0ELb0ELb1ELb0EEENS1_21CollectiveEpilogueFwdINS6_IJS8_S8_S9_EEENS6_IJNS7_ILi1EEESH_SH_EEESB_SD_Li128ELb1ELb1ELb0ELb0EEENS1_19SingleTileSchedulerILb1ELb0ELb1ELi128EEEEEEEEEvNT_6ParamsE:
	.zero		1944


//--------------------- .nv.constant0._ZN7cutlass13device_kernelIN5flash19enable_sm80_to_sm89INS1_16FlashAttnFwdSm80INS1_25CollectiveMainloopFwdSm80ILi4ELi1ELb0EN4cute5tupleIJNS5_1CILi128EEENS7_ILi48EEES8_EEELi128ENS_6half_tEfNS_4arch4Sm80ELb0ELb1ELb1ELb1ELb0ELb1ELb1ELb0EEENS1_21CollectiveEpilogueFwdINS6_IJS8_S8_S9_EEENS6_IJNS7_ILi1EEESH_SH_EEESB_SD_Li128ELb1ELb1ELb0ELb0EEENS1_19SingleTileSchedulerILb1ELb0ELb1ELi128EEEEEEEEEvNT_6ParamsE --------------------------
	.section	.nv.constant0._ZN7cutlass13device_kernelIN5flash19enable_sm80_to_sm89INS1_16FlashAttnFwdSm80INS1_25CollectiveMainloopFwdSm80ILi4ELi1ELb0EN4cute5tupleIJNS5_1CILi128EEENS7_ILi48EEES8_EEELi128ENS_6half_tEfNS_4arch4Sm80ELb0ELb1ELb1ELb1ELb0ELb1ELb1ELb0EEENS1_21CollectiveEpilogueFwdINS6_IJS8_S8_S9_EEENS6_IJNS7_ILi1EEESH_SH_EEESB_SD_Li128ELb1ELb1ELb0ELb0EEENS1_19SingleTileSchedulerILb1ELb0ELb1ELi128EEEEEEEEEvNT_6ParamsE,"a",@progbits
	.sectionflags	@""
	.align	4
.nv.constant0._ZN7cutlass13device_kernelIN5flash19enable_sm80_to_sm89INS1_16FlashAttnFwdSm80INS1_25CollectiveMainloopFwdSm80ILi4ELi1ELb0EN4cute5tupleIJNS5_1CILi128EEENS7_ILi48EEES8_EEELi128ENS_6half_tEfNS_4arch4Sm80ELb0ELb1ELb1ELb1ELb0ELb1ELb1ELb0EEENS1_21CollectiveEpilogueFwdINS6_IJS8_S8_S9_EEENS6_IJNS7_ILi1EEESH_SH_EEESB_SD_Li128ELb1ELb1ELb0ELb0EEENS1_19SingleTileSchedulerILb1ELb0ELb1ELi128EEEEEEEEEvNT_6ParamsE:
	.zero		1944


//--------------------- .nv.constant0._ZN7cutlass13device_kernelIN5flash19enable_sm80_to_sm89INS1_16FlashAttnFwdSm80INS1_25CollectiveMainloopFwdSm80ILi4ELi1ELb0EN4cute5tupleIJNS5_1CILi128EEENS7_ILi64EEES8_EEELi128ENS_6half_tEfNS_4arch4Sm80ELb1ELb0ELb1ELb0ELb0ELb0ELb1ELb0EEENS1_21CollectiveEpilogueFwdINS6_IJS8_S8_S9_EEENS6_IJNS7_ILi1EEESH_SH_EEESB_SD_Li128ELb0ELb1ELb0ELb0EEENS1_30DynamicPersistentTileSchedulerILi128ELi128ELb0ELb1ELb0EEEEEEEEEvNT_6ParamsE --------------------------
	.section	.nv.constant0._ZN7cutlass13device_kernelIN5flash19enable_sm80_to_sm89INS1_16FlashAttnFwdSm80INS1_25CollectiveMainloopFwdSm80ILi4ELi1ELb0EN4cute5tupleIJNS5_1CILi128EEENS7_ILi64EEES8_EEELi128ENS_6half_tEfNS_4arch4Sm80ELb1ELb0ELb1ELb0ELb0ELb0ELb1ELb0EEENS1_21CollectiveEpilogueFwdINS6_IJS8_S8_S9_EEENS6_IJNS7_ILi1EEESH_SH_EEESB_SD_Li128ELb0ELb1ELb0ELb0EEENS1_30DynamicPersistentTileSchedulerILi128ELi128ELb0ELb1ELb0EEEEEEEEEvNT_6ParamsE,"a",@progbits
	.sectionflags	@""
	.align	4
.nv.constant0._ZN7cutlass13device_kernelIN5flash19enable_sm80_to_sm89INS1_16FlashAttnFwdSm80INS1_25CollectiveMainloopFwdSm80ILi4ELi1ELb0EN4cute5tupleIJNS5_1CILi128EEENS7_ILi64EEES8_EEELi128ENS_6half_tEfNS_4arch4Sm80ELb1ELb0ELb1ELb0ELb0ELb0ELb1ELb0EEENS1_21CollectiveEpilogueFwdINS6_IJS8_S8_S9_EEENS6_IJNS7_ILi1EEESH_SH_EEESB_SD_Li128ELb0ELb1ELb0ELb0EEENS1_30DynamicPersistentTileSchedulerILi128ELi128ELb0ELb1ELb0EEEEEEEEEvNT_6ParamsE:
	.zero		1960


//--------------------- .nv.constant0._ZN7cutlass13device_kernelIN5flash19enable_sm80_to_sm89INS1_16FlashAttnFwdSm80INS1_25CollectiveMainloopFwdSm80ILi4ELi1ELb0EN4cute5tupleIJNS5_1CILi128EEENS7_ILi64EEES8_EEELi128ENS_6half_tEfNS_4arch4Sm80ELb1ELb0ELb1ELb1ELb0ELb0ELb1ELb0EEENS1_21CollectiveEpilogueFwdINS6_IJS8_S8_S9_EEENS6_IJNS7_ILi1EEESH_SH_EEESB_SD_Li128ELb1ELb1ELb0ELb0EEENS1_19SingleTileSchedulerILb1ELb0ELb1ELi128EEEEEEEEEvNT_6ParamsE --------------------------
	.section	.nv.constant0._ZN7cutlass13device_kernelIN5flash19enable_sm80_to_sm89INS1_16FlashAttnFwdSm80INS1_25CollectiveMainloopFwdSm80ILi4ELi1ELb0EN4cute5tupleIJNS5_1CILi128EEENS7_ILi64EEES8_EEELi128ENS_6half_tEfNS_4arch4Sm80ELb1ELb0ELb1ELb1ELb0ELb0ELb1ELb0EEENS1_21CollectiveEpilogueFwdINS6_IJS8_S8_S9_EEENS6_IJNS7_ILi1EEESH_SH_EEESB_SD_Li128ELb1ELb1ELb0ELb0EEENS1_19SingleTileSchedulerILb1ELb0ELb1ELi128EEEEEEEEEvNT_6ParamsE,"a",@progbits
	.sectionflags	@""
	.align	4
.nv.constant0._ZN7cutlass13device_kernelIN5flash19enable_sm80_to_sm89INS1_16FlashAttnFwdSm80INS1_25CollectiveMainloopFwdSm80ILi4ELi1ELb0EN4cute5tupleIJNS5_1CILi128EEENS7_ILi64EEES8_EEELi128ENS_6half_tEfNS_4arch4Sm80ELb1ELb0ELb1ELb1ELb0ELb0ELb1ELb0EEENS1_21CollectiveEpilogueFwdINS6_IJS8_S8_S9_EEENS6_IJNS7_ILi1EEESH_SH_EEESB_SD_Li128ELb1ELb1ELb0ELb0EEENS1_19SingleTileSchedulerILb1ELb0ELb1ELi128EEEEEEEEEvNT_6ParamsE:
	.zero		1944


//--------------------- .nv.constant0._ZN7cutlass13device_kernelIN5flash19enable_sm80_to_sm89INS1_16FlashAttnFwdSm80INS1_25CollectiveMainloopFwdSm80ILi4ELi1ELb0EN4cute5tupleIJNS5_1CILi128EEENS7_ILi64EEES8_EEELi128ENS_6half_tEfNS_4arch4Sm80ELb1ELb0ELb1ELb1ELb0ELb1ELb1ELb0EEENS1_21CollectiveEpilogueFwdINS6_IJS8_S8_S9_EEENS6_IJNS7_ILi1EEESH_SH_EEESB_SD_Li128ELb1ELb1ELb0ELb0EEENS1_19SingleTileSchedulerILb1ELb0ELb1ELi128EEEEEEEEEvNT_6ParamsE --------------------------
	.section	.nv.constant0._ZN7cutlass13device_kernelIN5flash19enable_sm80_to_sm89INS1_16FlashAttnFwdSm80INS1_25CollectiveMainloopFwdSm80ILi4ELi1ELb0EN4cute5tupleIJNS5_1CILi128EEENS7_ILi64EEES8_EEELi128ENS_6half_tEfNS_4arch4Sm80ELb1ELb0ELb1ELb1ELb0ELb1ELb1ELb0EEENS1_21CollectiveEpilogueFwdINS6_IJS8_S8_S9_EEENS6_IJNS7_ILi1EEESH_SH_EEESB_SD_Li128ELb1ELb1ELb0ELb0EEENS1_19SingleTileSchedulerILb1ELb0ELb1ELi128EEEEEEEEEvNT_6ParamsE,"a",@progbits
	.sectionflags	@""
	.align	4
.nv.constant0._ZN7cutlass13device_kernelIN5flash19enable_sm80_to_sm89INS1_16FlashAttnFwdSm80INS1_25CollectiveMainloopFwdSm80ILi4ELi1ELb0EN4cute5tupleIJNS5_1CILi128EEENS7_ILi64EEES8_EEELi128ENS_6half_tEfNS_4arch4Sm80ELb1ELb0ELb1ELb1ELb0ELb1ELb1ELb0EEENS1_21CollectiveEpilogueFwdINS6_IJS8_S8_S9_EEENS6_IJNS7_ILi1EEESH_SH_EEESB_SD_Li128ELb1ELb1ELb0ELb0EEENS1_19SingleTileSchedulerILb1ELb0ELb1ELi128EEEEEEEEEvNT_6ParamsE:
	.zero		1944


//--------------------- .nv.constant0._ZN7cutlass13device_kernelIN5flash19enable_sm80_to_sm89INS1_16FlashAttnFwdSm80INS1_25CollectiveMainloopFwdSm80ILi8ELi1ELb1EN4cute5tupleIJNS5_1CILi128EEES8_S8_EEELi128ENS_6half_tEfNS_4arch4Sm80ELb0ELb0ELb0ELb0ELb0ELb0ELb1ELb0EEENS1_21CollectiveEpilogueFwdIS9_NS6_IJNS7_ILi1EEESF_SF_EEESA_SC_Li256ELb0ELb1ELb0ELb0EEENS1_19SingleTileSchedulerILb0ELb0ELb1ELi128EEEEEEEEEvNT_6ParamsE --------------------------
	.section	.nv.constant0._ZN7cutlass13device_kernelIN5flash19enable_sm80_to_sm89INS1_16FlashAttnFwdSm80INS1_25CollectiveMainloopFwdSm80ILi8ELi1ELb1EN4cute5tupleIJNS5_1CILi128EEES8_S8_EEELi128ENS_6half_tEfNS_4arch4Sm80ELb0ELb0ELb0ELb0ELb0ELb0ELb1ELb0EEENS1_21CollectiveEpilogueFwdIS9_NS6_IJNS7_ILi1EEESF_SF_EEESA_SC_Li256ELb0ELb1ELb0ELb0EEENS1_19SingleTileSchedulerILb0ELb0ELb1ELi128EEEEEEEEEvNT_6ParamsE,"a",@progbits
	.sectionflags	@""
	.align	4
.nv.constant0._ZN7cutlass13device_kernelIN5flash19enable_sm80_to_sm89INS1_16FlashAttnFwdSm80INS1_25CollectiveMainloopFwdSm80ILi8ELi1ELb1EN4cute5tupleIJNS5_1CILi128EEES8_S8_EEELi128ENS_6half_tEfNS_4arch4Sm80ELb0ELb0ELb0ELb0ELb0ELb0ELb1ELb0EEENS1_21CollectiveEpilogueFwdIS9_NS6_IJNS7_ILi1EEESF_SF_EEESA_SC_Li256ELb0ELb1ELb0ELb0EEENS1_19SingleTileSchedulerILb0ELb0ELb1ELi128EEEEEEEEEvNT_6ParamsE:
	.zero		1944


//--------------------- .nv.constant0._ZN7cutlass13device_kernelIN5flash19enable_sm80_to_sm89INS1_16FlashAttnFwdSm80INS1_25CollectiveMainloopFwdSm80ILi8ELi1ELb1EN4cute5tupleIJNS5_1CILi128EEES8_S8_EEELi128ENS_6half_tEfNS_4arch4Sm80ELb0ELb0ELb0ELb1ELb0ELb0ELb1ELb0EEENS1_21CollectiveEpilogueFwdIS9_NS6_IJNS7_ILi1EEESF_SF_EEESA_SC_Li256ELb1ELb1ELb0ELb0EEENS1_19SingleTileSchedulerILb1ELb0ELb1ELi128EEEEEEEEEvNT_6ParamsE --------------------------
	.section	.nv.constant0._ZN7cutlass13device_kernelIN5flash19enable_sm80_to_sm89INS1_16FlashAttnFwdSm80INS1_25CollectiveMainloopFwdSm80ILi8ELi1ELb1EN4cute5tupleIJNS5_1CILi128EEES8_S8_EEELi128ENS_6half_tEfNS_4arch4Sm80ELb0ELb0ELb0ELb1ELb0ELb0ELb1ELb0EEENS1_21CollectiveEpilogueFwdIS9_NS6_IJNS7_ILi1EEESF_SF_EEESA_SC_Li256ELb1ELb1ELb0ELb0EEENS1_19SingleTileSchedulerILb1ELb0ELb1ELi128EEEEEEEEEvNT_6ParamsE,"a",@progbits
	.sectionflags	@""
	.align	4
.nv.constant0._ZN7cutlass13device_kernelIN5flash19enable_sm80_to_sm89INS1_16FlashAttnFwdSm80INS1_25CollectiveMainloopFwdSm80ILi8ELi1ELb1EN4cute5tupleIJNS5_1CILi128EEES8_S8_EEELi128ENS_6half_tEfNS_4arch4Sm80ELb0ELb0ELb0ELb1ELb0ELb0ELb1ELb0EEENS1_21CollectiveEpilogueFwdIS9_NS6_IJNS7_ILi1EEESF_SF_EEESA_SC_Li256ELb1ELb1ELb0ELb0EEENS1_19SingleTileSchedulerILb1ELb0ELb1ELi128EEEEEEEEEvNT_6ParamsE:
	.zero		1944


//--------------------- .nv.constant0._ZN7cutlass13device_kernelIN5flash19enable_sm80_to_sm89INS1_16FlashAttnFwdSm80INS1_25CollectiveMainloopFwdSm80ILi8ELi1ELb1EN4cute5tupleIJNS5_1CILi128EEES8_S8_EEELi128ENS_6half_tEfNS_4arch4Sm80ELb0ELb0ELb0ELb1ELb0ELb1ELb1ELb0EEENS1_21CollectiveEpilogueFwdIS9_NS6_IJNS7_ILi1EEESF_SF_EEESA_SC_Li256ELb1ELb1ELb0ELb0EEENS1_19SingleTileSchedulerILb1ELb0ELb1ELi128EEEEEEEEEvNT_6ParamsE --------------------------
	.section	.nv.constant0._ZN7cutlass13device_kernelIN5flash19enable_sm80_to_sm89INS1_16FlashAttnFwdSm80INS1_25CollectiveMainloopFwdSm80ILi8ELi1ELb1EN4cute5tupleIJNS5_1CILi128EEES8_S8_EEELi128ENS_6half_tEfNS_4arch4Sm80ELb0ELb0ELb0ELb1ELb0ELb1ELb1ELb0EEENS1_21CollectiveEpilogueFwdIS9_NS6_IJNS7_ILi1EEESF_SF_EEESA_SC_Li256ELb1ELb1ELb0ELb0EEENS1_19SingleTileSchedulerILb1ELb0ELb1ELi128EEEEEEEEEvNT_6ParamsE,"a",@progbits
	.sectionflags	@""
	.align	4
.nv.constant0._ZN7cutlass13device_kernelIN5flash19enable_sm80_to_sm89INS1_16FlashAttnFwdSm80INS1_25CollectiveMainloopFwdSm80ILi8ELi1ELb1EN4cute5tupleIJNS5_1CILi128EEES8_S8_EEELi128ENS_6half_tEfNS_4arch4Sm80ELb0ELb0ELb0ELb1ELb0ELb1ELb1ELb0EEENS1_21CollectiveEpilogueFwdIS9_NS6_IJNS7_ILi1EEESF_SF_EEESA_SC_Li256ELb1ELb1ELb0ELb0EEENS1_19SingleTileSchedulerILb1ELb0ELb1ELi128EEEEEEEEEvNT_6ParamsE:
	.zero		1944


//--------------------- .nv.constant0._ZN7cutlass13device_kernelIN5flash19enable_sm80_to_sm89INS1_16FlashAttnFwdSm80INS1_25CollectiveMainloopFwdSm80ILi8ELi1ELb1EN4cute5tupleIJNS5_1CILi128EEENS7_ILi96EEES8_EEELi128ENS_6half_tEfNS_4arch4Sm80ELb0ELb1ELb0ELb0ELb0ELb0ELb1ELb0EEENS1_21CollectiveEpilogueFwdINS6_IJS8_S8_S9_EEENS6_IJNS7_ILi1EEESH_SH_EEESB_SD_Li256ELb0ELb1ELb0ELb0EEENS1_19SingleTileSchedulerILb0ELb0ELb1ELi128EEEEEEEEEvNT_6ParamsE --------------------------
	.section	.nv.constant0._ZN7cutlass13device_kernelIN5flash19enable_sm80_to_sm89INS1_16FlashAttnFwdSm80INS1_25CollectiveMainloopFwdSm80ILi8ELi1ELb1EN4cute5tupleIJNS5_1CILi128EEENS7_ILi96EEES8_EEELi128ENS_6half_tEfNS_4arch4Sm80ELb0ELb1ELb0ELb0ELb0ELb0ELb1ELb0EEENS1_21CollectiveEpilogueFwdINS6_IJS8_S8_S9_EEENS6_IJNS7_ILi1EEESH_SH_EEESB_SD_Li256ELb0ELb1ELb0ELb0EEENS1_19SingleTileSchedulerILb0ELb0ELb1ELi128EEEEEEEEEvNT_6ParamsE,"a",@progbits
	.sectionflags	@""
	.align	4
.nv.constant0._ZN7cutlass13device_kernelIN5flash19enable_sm80_to_sm89INS1_16FlashAttnFwdSm80INS1_25CollectiveMainloopFwdSm80ILi8ELi1ELb1EN4cute5tupleIJNS5_1CILi128EEENS7_ILi96EEES8_EEELi128ENS_6half_tEfNS_4arch4Sm80ELb0ELb1ELb0ELb0ELb0ELb0ELb1ELb0EEENS1_21CollectiveEpilogueFwdINS6_IJS8_S8_S9_EEENS6_IJNS7_ILi1EEESH_SH_EEESB_SD_Li256ELb0ELb1ELb0ELb0EEENS1_19SingleTileSchedulerILb0ELb0ELb1ELi128EEEEEEEEEvNT_6ParamsE:
	.zero		1944


//--------------------- .nv.constant0._ZN7cutlass13device_kernelIN5flash19enable_sm80_to_sm89INS1_16FlashAttnFwdSm80INS1_25CollectiveMainloopFwdSm80ILi8ELi1ELb1EN4cute5tupleIJNS5_1CILi128EEENS7_ILi96EEES8_EEELi128ENS_6half_tEfNS_4arch4Sm80ELb0ELb1ELb0ELb1ELb0ELb0ELb1ELb0EEENS1_21CollectiveEpilogueFwdINS6_IJS8_S8_S9_EEENS6_IJNS7_ILi1EEESH_SH_EEESB_SD_Li256ELb1ELb1ELb0ELb0EEENS1_19SingleTileSchedulerILb1ELb0ELb1ELi128EEEEEEEEEvNT_6ParamsE --------------------------
	.section	.nv.constant0._ZN7cutlass13device_kernelIN5flash19enable_sm80_to_sm89INS1_16FlashAttnFwdSm80INS1_25CollectiveMainloopFwdSm80ILi8ELi1ELb1EN4cute5tupleIJNS5_1CILi128EEENS7_ILi96EEES8_EEELi128ENS_6half_tEfNS_4arch4Sm80ELb0ELb1ELb0ELb1ELb0ELb0ELb1ELb0EEENS1_21CollectiveEpilogueFwdINS6_IJS8_S8_S9_EEENS6_IJNS7_ILi1EEESH_SH_EEESB_SD_Li256ELb1ELb1ELb0ELb0EEENS1_19SingleTileSchedulerILb1ELb0ELb1ELi128EEEEEEEEEvNT_6ParamsE,"a",@progbits
	.sectionflags	@""
	.align	4
.nv.constant0._ZN7cutlass13device_kernelIN5flash19enable_sm80_to_sm89INS1_16FlashAttnFwdSm80INS1_25CollectiveMainloopFwdSm80ILi8ELi1ELb1EN4cute5tupleIJNS5_1CILi128EEENS7_ILi96EEES8_EEELi128ENS_6half_tEfNS_4arch4Sm80ELb0ELb1ELb0ELb1ELb0ELb0ELb1ELb0EEENS1_21CollectiveEpilogueFwdINS6_IJS8_S8_S9_EEENS6_IJNS7_ILi1EEESH_SH_EEESB_SD_Li256ELb1ELb1ELb0ELb0EEENS1_19SingleTileSchedulerILb1ELb0ELb1ELi128EEEEEEEEEvNT_6ParamsE:
	.zero		1944


//--------------------- .nv.constant0._ZN7cutlass13device_kernelIN5flash19enable_sm80_to_sm89INS1_16FlashAttnFwdSm80INS1_25CollectiveMainloopFwdSm80ILi8ELi1ELb1EN4cute5tupleIJNS5_1CILi128EEENS7_ILi96EEES8_EEELi128ENS_6half_tEfNS_4arch4Sm80ELb0ELb1ELb0ELb1ELb0ELb1ELb1ELb0EEENS1_21CollectiveEpilogueFwdINS6_IJS8_S8_S9_EEENS6_IJNS7_ILi1EEESH_SH_EEESB_SD_Li256ELb1ELb1ELb0ELb0EEENS1_19SingleTileSchedulerILb1ELb0ELb1ELi128EEEEEEEEEvNT_6ParamsE --------------------------
	.section	.nv.constant0._ZN7cutlass13device_kernelIN5flash19enable_sm80_to_sm89INS1_16FlashAttnFwdSm80INS1_25CollectiveMainloopFwdSm80ILi8ELi1ELb1EN4cute5tupleIJNS5_1CILi128EEENS7_ILi96EEES8_EEELi128ENS_6half_tEfNS_4arch4Sm80ELb0ELb1ELb0ELb1ELb0ELb1ELb1ELb0EEENS1_21CollectiveEpilogueFwdINS6_IJS8_S8_S9_EEENS6_IJNS7_ILi1EEESH_SH_EEESB_SD_Li256ELb1ELb1ELb0ELb0EEENS1_19SingleTileSchedulerILb1ELb0ELb1ELi128EEEEEEEEEvNT_6ParamsE,"a",@progbits
	.sectionflags	@""
	.align	4
.nv.constant0._ZN7cutlass13device_kernelIN5flash19enable_sm80_to_sm89INS1_16FlashAttnFwdSm80INS1_25CollectiveMainloopFwdSm80ILi8ELi1ELb1EN4cute5tupleIJNS5_1CILi128EEENS7_ILi96EEES8_EEELi128ENS_6half_tEfNS_4arch4Sm80ELb0ELb1ELb0ELb1ELb0ELb1ELb1ELb0EEENS1_21CollectiveEpilogueFwdINS6_IJS8_S8_S9_EEENS6_IJNS7_ILi1EEESH_SH_EEESB_SD_Li256ELb1ELb1ELb0ELb0EEENS1_19SingleTileSchedulerILb1ELb0ELb1ELi128EEEEEEEEEvNT_6ParamsE:
	.zero		1944


//--------------------- .nv.constant0._ZN7cutlass13device_kernelIN5flash19enable_sm80_to_sm89INS1_16FlashAttnFwdSm80INS1_25CollectiveMainloopFwdSm80ILi8ELi1ELb1EN4cute5tupleIJNS5_1CILi128EEES8_S8_EEELi128ENS_6half_tEfNS_4arch4Sm80ELb1ELb0ELb0ELb0ELb0ELb0ELb1ELb0EEENS1_21CollectiveEpilogueFwdIS9_NS6_IJNS7_ILi1EEESF_SF_EEESA_SC_Li256ELb0ELb1ELb0ELb0EEENS1_30DynamicPersistentTileSchedulerILi256ELi256ELb0ELb1ELb0EEEEEEEEEvNT_6ParamsE --------------------------
	.section	.nv.constant0._ZN7cutlass13device_kernelIN5flash19enable_sm80_to_sm89INS1_16FlashAttnFwdSm80INS1_25CollectiveMainloopFwdSm80ILi8ELi1ELb1EN4cute5tupleIJNS5_1CILi128EEES8_S8_EEELi128ENS_6half_tEfNS_4arch4Sm80ELb1ELb0ELb0ELb0ELb0ELb0ELb1ELb0EEENS1_21CollectiveEpilogueFwdIS9_NS6_IJNS7_ILi1EEESF_SF_EEESA_SC_Li256ELb0ELb1ELb0ELb0EEENS1_30DynamicPersistentTileSchedulerILi256ELi256ELb0ELb1ELb0EEEEEEEEEvNT_6ParamsE,"a",@progbits
	.sectionflags	@""
	.align	4
.nv.constant0._ZN7cutlass13device_kernelIN5flash19enable_sm80_to_sm89INS1_16FlashAttnFwdSm80INS1_25CollectiveMainloopFwdSm80ILi8ELi1ELb1EN4cute5tupleIJNS5_1CILi128EEES8_S8_EEELi128ENS_6half_tEfNS_4arch4Sm80ELb1ELb0ELb0ELb0ELb0ELb0ELb1ELb0EEENS1_21CollectiveEpilogueFwdIS9_NS6_IJNS7_ILi1EEESF_SF_EEESA_SC_Li256ELb0ELb1ELb0ELb0EEENS1_30DynamicPersistentTileSchedulerILi256ELi256ELb0ELb1ELb0EEEEEEEEEvNT_6ParamsE:
	.zero		1960


//--------------------- .nv.constant0._ZN7cutlass13device_kernelIN5flash19enable_sm80_to_sm89INS1_16FlashAttnFwdSm80INS1_25CollectiveMainloopFwdSm80ILi8ELi1ELb1EN4cute5tupleIJNS5_1CILi128EEES8_S8_EEELi128ENS_6half_tEfNS_4arch4Sm80ELb1ELb0ELb0ELb1ELb0ELb0ELb1ELb0EEENS1_21CollectiveEpilogueFwdIS9_NS6_IJNS7_ILi1EEESF_SF_EEESA_SC_Li256ELb1ELb1ELb0ELb0EEENS1_19SingleTileSchedulerILb1ELb0ELb1ELi128EEEEEEEEEvNT_6ParamsE --------------------------
	.section	.nv.constant0._ZN7cutlass13device_kernelIN5flash19enable_sm80_to_sm89INS1_16FlashAttnFwdSm80INS1_25CollectiveMainloopFwdSm80ILi8ELi1ELb1EN4cute5tupleIJNS5_1CILi128EEES8_S8_EEELi128ENS_6half_tEfNS_4arch4Sm80ELb1ELb0ELb0ELb1ELb0ELb0ELb1ELb0EEENS1_21CollectiveEpilogueFwdIS9_NS6_IJNS7_ILi1EEESF_SF_EEESA_SC_Li256ELb1ELb1ELb0ELb0EEENS1_19SingleTileSchedulerILb1ELb0ELb1ELi128EEEEEEEEEvNT_6ParamsE,"a",@progbits
	.sectionflags	@""
	.align	4
.nv.constant0._ZN7cutlass13device_kernelIN5flash19enable_sm80_to_sm89INS1_16FlashAttnFwdSm80INS1_25CollectiveMainloopFwdSm80ILi8ELi1ELb1EN4cute5tupleIJNS5_1CILi128EEES8_S8_EEELi128ENS_6half_tEfNS_4arch4Sm80ELb1ELb0ELb0ELb1ELb0ELb0ELb1ELb0EEENS1_21CollectiveEpilogueFwdIS9_NS6_IJNS7_ILi1EEESF_SF_EEESA_SC_Li256ELb1ELb1ELb0ELb0EEENS1_19SingleTileSchedulerILb1ELb0ELb1ELi128EEEEEEEEEvNT_6ParamsE:
	.zero		1944


//--------------------- .nv.constant0._ZN7cutlass13device_kernelIN5flash19enable_sm80_to_sm89INS1_16FlashAttnFwdSm80INS1_25CollectiveMainloopFwdSm80ILi8ELi1ELb1EN4cute5tupleIJNS5_1CILi128EEES8_S8_EEELi128ENS_6half_tEfNS_4arch4Sm80ELb1ELb0ELb0ELb1ELb0ELb1ELb1ELb0EEENS1_21CollectiveEpilogueFwdIS9_NS6_IJNS7_ILi1EEESF_SF_EEESA_SC_Li256ELb1ELb1ELb0ELb0EEENS1_19SingleTileSchedulerILb1ELb0ELb1ELi128EEEEEEEEEvNT_6ParamsE --------------------------
	.section	.nv.constant0._ZN7cutlass13device_kernelIN5flash19enable_sm80_to_sm89INS1_16FlashAttnFwdSm80INS1_25CollectiveMainloopFwdSm80ILi8ELi1ELb1EN4cute5tupleIJNS5_1CILi128EEES8_S8_EEELi128ENS_6half_tEfNS_4arch4Sm80ELb1ELb0ELb0ELb1ELb0ELb1ELb1ELb0EEENS1_21CollectiveEpilogueFwdIS9_NS6_IJNS7_ILi1EEESF_SF_EEESA_SC_Li256ELb1ELb1ELb0ELb0EEENS1_19SingleTileSchedulerILb1ELb0ELb1ELi128EEEEEEEEEvNT_6ParamsE,"a",@progbits
	.sectionflags	@""
	.align	4
.nv.constant0._ZN7cutlass13device_kernelIN5flash19enable_sm80_to_sm89INS1_16FlashAttnFwdSm80INS1_25CollectiveMainloopFwdSm80ILi8ELi1ELb1EN4cute5tupleIJNS5_1CILi128EEES8_S8_EEELi128ENS_6half_tEfNS_4arch4Sm80ELb1ELb0ELb0ELb1ELb0ELb1ELb1ELb0EEENS1_21CollectiveEpilogueFwdIS9_NS6_IJNS7_ILi1EEESF_SF_EEESA_SC_Li256ELb1ELb1ELb0ELb0EEENS1_19SingleTileSchedulerILb1ELb0ELb1ELi128EEEEEEEEEvNT_6ParamsE:
	.zero		1944


//--------------------- .nv.constant0._ZN7cutlass13device_kernelIN5flash19enable_sm80_to_sm89INS1_16FlashAttnFwdSm80INS1_25CollectiveMainloopFwdSm80ILi4ELi1ELb0EN4cute5tupleIJNS5_1CILi128EEENS7_ILi64EEES8_EEELi128ENS_6half_tEfNS_4arch4Sm80ELb0ELb0ELb0ELb0ELb0ELb0ELb1ELb0EEENS1_21CollectiveEpilogueFwdINS6_IJS8_S8_S9_EEENS6_IJNS7_ILi1EEESH_SH_EEESB_SD_Li128ELb0ELb1ELb0ELb0EEENS1_19SingleTileSchedulerILb0ELb0ELb1ELi128EEEEEEEEEvNT_6ParamsE --------------------------
	.section	.nv.constant0._ZN7cutlass13device_kernelIN5flash19enable_sm80_to_sm89INS1_16FlashAttnFwdSm80INS1_25CollectiveMainloopFwdSm80ILi4ELi1ELb0EN4cute5tupleIJNS5_1CILi128EEENS7_ILi64EEES8_EEELi128ENS_6half_tEfNS_4arch4Sm80ELb0ELb0ELb0ELb0ELb0ELb0ELb1ELb0EEENS1_21CollectiveEpilogueFwdINS6_IJS8_S8_S9_EEENS6_IJNS7_ILi1EEESH_SH_EEESB_SD_Li128ELb0ELb1ELb0ELb0EEENS1_19SingleTileSchedulerILb0ELb0ELb1ELi128EEEEEEEEEvNT_6ParamsE,"a",@progbits
	.sectionflags	@""
	.align	4
.nv.constant0._ZN7cutlass13device_kernelIN5flash19enable_sm80_to_sm89INS1_16FlashAttnFwdSm80INS1_25CollectiveMainloopFwdSm80ILi4ELi1ELb0EN4cute5tupleIJNS5_1CILi128EEENS7_ILi64EEES8_EEELi128ENS_6half_tEfNS_4arch4Sm80ELb0ELb0ELb0ELb0ELb0ELb0ELb1ELb0EEENS1_21CollectiveEpilogueFwdINS6_IJS8_S8_S9_EEENS6_IJNS7_ILi1EEESH_SH_EEESB_SD_Li128ELb0ELb1ELb0ELb0EEENS1_19SingleTileSchedulerILb0ELb0ELb1ELi128EEEEEEEEEvNT_6ParamsE:
	.zero		1944


//--------------------- .nv.constant0._ZN7cutlass13device_kernelIN5flash19enable_sm80_to_sm89INS1_16FlashAttnFwdSm80INS1_25CollectiveMainloopFwdSm80ILi4ELi1ELb0EN4cute5tupleIJNS5_1CILi128EEENS7_ILi64EEES8_EEELi128ENS_6half_tEfNS_4arch4Sm80ELb0ELb0ELb0ELb1ELb0ELb0ELb1ELb0EEENS1_21CollectiveEpilogueFwdINS6_IJS8_S8_S9_EEENS6_IJNS7_ILi1EEESH_SH_EEESB_SD_Li128ELb1ELb1ELb0ELb0EEENS1_19SingleTileSchedulerILb1ELb0ELb1ELi128EEEEEEEEEvNT_6ParamsE --------------------------
	.section	.nv.constant0._ZN7cutlass13device_kernelIN5flash19enable_sm80_to_sm89INS1_16FlashAttnFwdSm80INS1_25CollectiveMainloopFwdSm80ILi4ELi1ELb0EN4cute5tupleIJNS5_1CILi128EEENS7_ILi64EEES8_EEELi128ENS_6half_tEfNS_4arch4Sm80ELb0ELb0ELb0ELb1ELb0ELb0ELb1ELb0EEENS1_21CollectiveEpilogueFwdINS6_IJS8_S8_S9_EEENS6_IJNS7_ILi1EEESH_SH_EEESB_SD_Li128ELb1ELb1ELb0ELb0EEENS1_19SingleTileSchedulerILb1ELb0ELb1ELi128EEEEEEEEEvNT_6ParamsE,"a",@progbits
	.sectionflags	@""
	.align	4
.nv.constant0._ZN7cutlass13device_kernelIN5flash19enable_sm80_to_sm89INS1_16FlashAttnFwdSm80INS1_25CollectiveMainloopFwdSm80ILi4ELi1ELb0EN4cute5tupleIJNS5_1CILi128EEENS7_ILi64EEES8_EEELi128ENS_6half_tEfNS_4arch4Sm80ELb0ELb0ELb0ELb1ELb0ELb0ELb1ELb0EEENS1_21CollectiveEpilogueFwdINS6_IJS8_S8_S9_EEENS6_IJNS7_ILi1EEESH_SH_EEESB_SD_Li128ELb1ELb1ELb0ELb0EEENS1_19SingleTileSchedulerILb1ELb0ELb1ELi128EEEEEEEEEvNT_6ParamsE:
	.zero		1944


//--------------------- .nv.constant0._ZN7cutlass13device_kernelIN5flash19enable_sm80_to_sm89INS1_16FlashAttnFwdSm80INS1_25CollectiveMainloopFwdSm80ILi4ELi1ELb0EN4cute5tupleIJNS5_1CILi128EEENS7_ILi64EEES8_EEELi128ENS_6half_tEfNS_4arch4Sm80ELb0ELb0ELb0ELb1ELb0ELb1ELb1ELb0EEENS1_21CollectiveEpilogueFwdINS6_IJS8_S8_S9_EEENS6_IJNS7_ILi1EEESH_SH_EEESB_SD_Li128ELb1ELb1ELb0ELb0EEENS1_19SingleTileSchedulerILb1ELb0ELb1ELi128EEEEEEEEEvNT_6ParamsE --------------------------
	.section	.nv.constant0._ZN7cutlass13device_kernelIN5flash19enable_sm80_to_sm89INS1_16FlashAttnFwdSm80INS1_25CollectiveMainloopFwdSm80ILi4ELi1ELb0EN4cute5tupleIJNS5_1CILi128EEENS7_ILi64EEES8_EEELi128ENS_6half_tEfNS_4arch4Sm80ELb0ELb0ELb0ELb1ELb0ELb1ELb1ELb0EEENS1_21CollectiveEpilogueFwdINS6_IJS8_S8_S9_EEENS6_IJNS7_ILi1EEESH_SH_EEESB_SD_Li128ELb1ELb1ELb0ELb0EEENS1_19SingleTileSchedulerILb1ELb0ELb1ELi128EEEEEEEEEvNT_6ParamsE,"a",@progbits
	.sectionflags	@""
	.align	4
.nv.constant0._ZN7cutlass13device_kernelIN5flash19enable_sm80_to_sm89INS1_16FlashAttnFwdSm80INS1_25CollectiveMainloopFwdSm80ILi4ELi1ELb0EN4cute5tupleIJNS5_1CILi128EEENS7_ILi64EEES8_EEELi128ENS_6half_tEfNS_4arch4Sm80ELb0ELb0ELb0ELb1ELb0ELb1ELb1ELb0EEENS1_21CollectiveEpilogueFwdINS6_IJS8_S8_S9_EEENS6_IJNS7_ILi1EEESH_SH_EEESB_SD_Li128ELb1ELb1ELb0ELb0EEENS1_19SingleTileSchedulerILb1ELb0ELb1ELi128EEEEEEEEEvNT_6ParamsE:
	.zero		1944


//--------------------- .nv.constant0._ZN7cutlass13device_kernelIN5flash19enable_sm80_to_sm89INS1_16FlashAttnFwdSm80INS1_25CollectiveMainloopFwdSm80ILi4ELi1ELb0EN4cute5tupleIJNS5_1CILi128EEENS7_ILi48EEES8_EEELi128ENS_6half_tEfNS_4arch4Sm80ELb0ELb1ELb0ELb0ELb0ELb0ELb1ELb0EEENS1_21CollectiveEpilogueFwdINS6_IJS8_S8_S9_EEENS6_IJNS7_ILi1EEESH_SH_EEESB_SD_Li128ELb0ELb1ELb0ELb0EEENS1_19SingleTileSchedulerILb0ELb0ELb1ELi128EEEEEEEEEvNT_6ParamsE --------------------------
	.section	.nv.constant0._ZN7cutlass13device_kernelIN5flash19enable_sm80_to_sm89INS1_16FlashAttnFwdSm80INS1_25CollectiveMainloopFwdSm80ILi4ELi1ELb0EN4cute5tupleIJNS5_1CILi128EEENS7_ILi48EEES8_EEELi128ENS_6half_tEfNS_4arch4Sm80ELb0ELb1ELb0ELb0ELb0ELb0ELb1ELb0EEENS1_21CollectiveEpilogueFwdINS6_IJS8_S8_S9_EEENS6_IJNS7_ILi1EEESH_SH_EEESB_SD_Li128ELb0ELb1ELb0ELb0EEENS1_19SingleTileSchedulerILb0ELb0ELb1ELi128EEEEEEEEEvNT_6ParamsE,"a",@progbits
	.sectionflags	@""
	.align	4
.nv.constant0._ZN7cutlass13device_kernelIN5flash19enable_sm80_to_sm89INS1_16FlashAttnFwdSm80INS1_25CollectiveMainloopFwdSm80ILi4ELi1ELb0EN4cute5tupleIJNS5_1CILi128EEENS7_ILi48EEES8_EEELi128ENS_6half_tEfNS_4arch4Sm80ELb0ELb1ELb0ELb0ELb0ELb0ELb1ELb0EEENS1_21CollectiveEpilogueFwdINS6_IJS8_S8_S9_EEENS6_IJNS7_ILi1EEESH_SH_EEESB_SD_Li128ELb0ELb1ELb0ELb0EEENS1_19SingleTileSchedulerILb0ELb0ELb1ELi128EEEEEEEEEvNT_6ParamsE:
	.zero		1944


//--------------------- .nv.constant0._ZN7cutlass13device_kernelIN5flash19enable_sm80_to_sm89INS1_16FlashAttnFwdSm80INS1_25CollectiveMainloopFwdSm80ILi4ELi1ELb0EN4cute5tupleIJNS5_1CILi128EEENS7_ILi48EEES8_EEELi128ENS_6half_tEfNS_4arch4Sm80ELb0ELb1ELb0ELb1ELb0ELb0ELb1ELb0EEENS1_21CollectiveEpilogueFwdINS6_IJS8_S8_S9_EEENS6_IJNS7_ILi1EEESH_SH_EEESB_SD_Li128ELb1ELb1ELb0ELb0EEENS1_19SingleTileSchedulerILb1ELb0ELb1ELi128EEEEEEEEEvNT_6ParamsE --------------------------
	.section	.nv.constant0._ZN7cutlass13device_kernelIN5flash19enable_sm80_to_sm89INS1_16FlashAttnFwdSm80INS1_25CollectiveMainloopFwdSm80ILi4ELi1ELb0EN4cute5tupleIJNS5_1CILi128EEENS7_ILi48EEES8_EEELi128ENS_6half_tEfNS_4arch4Sm80ELb0ELb1ELb0ELb1ELb0ELb0ELb1ELb0EEENS1_21CollectiveEpilogueFwdINS6_IJS8_S8_S9_EEENS6_IJNS7_ILi1EEESH_SH_EEESB_SD_Li128ELb1ELb1ELb0ELb0EEENS1_19SingleTileSchedulerILb1ELb0ELb1ELi128EEEEEEEEEvNT_6ParamsE,"a",@progbits
	.sectionflags	@""
	.align	4
.nv.constant0._ZN7cutlass13device_kernelIN5flash19enable_sm80_to_sm89INS1_16FlashAttnFwdSm80INS1_25CollectiveMainloopFwdSm80ILi4ELi1ELb0EN4cute5tupleIJNS5_1CILi128EEENS7_ILi48EEES8_EEELi128ENS_6half_tEfNS_4arch4Sm80ELb0ELb1ELb0ELb1ELb0ELb0ELb1ELb0EEENS1_21CollectiveEpilogueFwdINS6_IJS8_S8_S9_EEENS6_IJNS7_ILi1EEESH_SH_EEESB_SD_Li128ELb1ELb1ELb0ELb0EEENS1_19SingleTileSchedulerILb1ELb0ELb1ELi128EEEEEEEEEvNT_6ParamsE:
	.zero		1944


//--------------------- .nv.constant0._ZN7cutlass13device_kernelIN5flash19enable_sm80_to_sm89INS1_16FlashAttnFwdSm80INS1_25CollectiveMainloopFwdSm80ILi4ELi1ELb0EN4cute5tupleIJNS5_1CILi128EEENS7_ILi48EEES8_EEELi128ENS_6half_tEfNS_4arch4Sm80ELb0ELb1ELb0ELb1ELb0ELb1ELb1ELb0EEENS1_21CollectiveEpilogueFwdINS6_IJS8_S8_S9_EEENS6_IJNS7_ILi1EEESH_SH_EEESB_SD_Li128ELb1ELb1ELb0ELb0EEENS1_19SingleTileSchedulerILb1ELb0ELb1ELi128EEEEEEEEEvNT_6ParamsE --------------------------
	.section	.nv.constant0._ZN7cutlass13device_kernelIN5flash19enable_sm80_to_sm89INS1_16FlashAttnFwdSm80INS1_25CollectiveMainloopFwdSm80ILi4ELi1ELb0EN4cute5tupleIJNS5_1CILi128EEENS7_ILi48EEES8_EEELi128ENS_6half_tEfNS_4arch4Sm80ELb0ELb1ELb0ELb1ELb0ELb1ELb1ELb0EEENS1_21CollectiveEpilogueFwdINS6_IJS8_S8_S9_EEENS6_IJNS7_ILi1EEESH_SH_EEESB_SD_Li128ELb1ELb1ELb0ELb0EEENS1_19SingleTileSchedulerILb1ELb0ELb1ELi128EEEEEEEEEvNT_6ParamsE,"a",@progbits
	.sectionflags	@""
	.align	4
.nv.constant0._ZN7cutlass13device_kernelIN5flash19enable_sm80_to_sm89INS1_16FlashAttnFwdSm80INS1_25CollectiveMainloopFwdSm80ILi4ELi1ELb0EN4cute5tupleIJNS5_1CILi128EEENS7_ILi48EEES8_EEELi128ENS_6half_tEfNS_4arch4Sm80ELb0ELb1ELb0ELb1ELb0ELb1ELb1ELb0EEENS1_21CollectiveEpilogueFwdINS6_IJS8_S8_S9_EEENS6_IJNS7_ILi1EEESH_SH_EEESB_SD_Li128ELb1ELb1ELb0ELb0EEENS1_19SingleTileSchedulerILb1ELb0ELb1ELi128EEEEEEEEEvNT_6ParamsE:
	.zero		1944


//--------------------- .nv.constant0._ZN7cutlass13device_kernelIN5flash19enable_sm80_to_sm89INS1_16FlashAttnFwdSm80INS1_25CollectiveMainloopFwdSm80ILi4ELi1ELb0EN4cute5tupleIJNS5_1CILi128EEENS7_ILi64EEES8_EEELi128ENS_6half_tEfNS_4arch4Sm80ELb1ELb0ELb0ELb0ELb0ELb0ELb1ELb0EEENS1_21CollectiveEpilogueFwdINS6_IJS8_S8_S9_EEENS6_IJNS7_ILi1EEESH_SH_EEESB_SD_Li128ELb0ELb1ELb0ELb0EEENS1_30DynamicPersistentTileSchedulerILi128ELi128ELb0ELb1ELb0EEEEEEEEEvNT_6ParamsE --------------------------
	.section	.nv.constant0._ZN7cutlass13device_kernelIN5flash19enable_sm80_to_sm89INS1_16FlashAttnFwdSm80INS1_25CollectiveMainloopFwdSm80ILi4ELi1ELb0EN4cute5tupleIJNS5_1CILi128EEENS7_ILi64EEES8_EEELi128ENS_6half_tEfNS_4arch4Sm80ELb1ELb0ELb0ELb0ELb0ELb0ELb1ELb0EEENS1_21CollectiveEpilogueFwdINS6_IJS8_S8_S9_EEENS6_IJNS7_ILi1EEESH_SH_EEESB_SD_Li128ELb0ELb1ELb0ELb0EEENS1_30DynamicPersistentTileSchedulerILi128ELi128ELb0ELb1ELb0EEEEEEEEEvNT_6ParamsE,"a",@progbits
	.sectionflags	@""
	.align	4
.nv.constant0._ZN7cutlass13device_kernelIN5flash19enable_sm80_to_sm89INS1_16FlashAttnFwdSm80INS1_25CollectiveMainloopFwdSm80ILi4ELi1ELb0EN4cute5tupleIJNS5_1CILi128EEENS7_ILi64EEES8_EEELi128ENS_6half_tEfNS_4arch4Sm80ELb1ELb0ELb0ELb0ELb0ELb0ELb1ELb0EEENS1_21CollectiveEpilogueFwdINS6_IJS8_S8_S9_EEENS6_IJNS7_ILi1EEESH_SH_EEESB_SD_Li128ELb0ELb1ELb0ELb0EEENS1_30DynamicPersistentTileSchedulerILi128ELi128ELb0ELb1ELb0EEEEEEEEEvNT_6ParamsE:
	.zero		1960


//--------------------- .nv.constant0._ZN7cutlass13device_kernelIN5flash19enable_sm80_to_sm89INS1_16FlashAttnFwdSm80INS1_25CollectiveMainloopFwdSm80ILi4ELi1ELb0EN4cute5tupleIJNS5_1CILi128EEENS7_ILi64EEES8_EEELi128ENS_6half_tEfNS_4arch4Sm80ELb1ELb0ELb0ELb1ELb0ELb0ELb1ELb0EEENS1_21CollectiveEpilogueFwdINS6_IJS8_S8_S9_EEENS6_IJNS7_ILi1EEESH_SH_EEESB_SD_Li128ELb1ELb1ELb0ELb0EEENS1_19SingleTileSchedulerILb1ELb0ELb1ELi128EEEEEEEEEvNT_6ParamsE --------------------------
	.section	.nv.constant0._ZN7cutlass13device_kernelIN5flash19enable_sm80_to_sm89INS1_16FlashAttnFwdSm80INS1_25CollectiveMainloopFwdSm80ILi4ELi1ELb0EN4cute5tupleIJNS5_1CILi128EEENS7_ILi64EEES8_EEELi128ENS_6half_tEfNS_4arch4Sm80ELb1ELb0ELb0ELb1ELb0ELb0ELb1ELb0EEENS1_21CollectiveEpilogueFwdINS6_IJS8_S8_S9_EEENS6_IJNS7_ILi1EEESH_SH_EEESB_SD_Li128ELb1ELb1ELb0ELb0EEENS1_19SingleTileSchedulerILb1ELb0ELb1ELi128EEEEEEEEEvNT_6ParamsE,"a",@progbits
	.sectionflags	@""
	.align	4
.nv.constant0._ZN7cutlass13device_kernelIN5flash19enable_sm80_to_sm89INS1_16FlashAttnFwdSm80INS1_25CollectiveMainloopFwdSm80ILi4ELi1ELb0EN4cute5tupleIJNS5_1CILi128EEENS7_ILi64EEES8_EEELi128ENS_6half_tEfNS_4arch4Sm80ELb1ELb0ELb0ELb1ELb0ELb0ELb1ELb0EEENS1_21CollectiveEpilogueFwdINS6_IJS8_S8_S9_EEENS6_IJNS7_ILi1EEESH_SH_EEESB_SD_Li128ELb1ELb1ELb0ELb0EEENS1_19SingleTileSchedulerILb1ELb0ELb1ELi128EEEEEEEEEvNT_6ParamsE:
	.zero		1944


//--------------------- .nv.constant0._ZN7cutlass13device_kernelIN5flash19enable_sm80_to_sm89INS1_16FlashAttnFwdSm80INS1_25CollectiveMainloopFwdSm80ILi4ELi1ELb0EN4cute5tupleIJNS5_1CILi128EEENS7_ILi64EEES8_EEELi128ENS_6half_tEfNS_4arch4Sm80ELb1ELb0ELb0ELb1ELb0ELb1ELb1ELb0EEENS1_21CollectiveEpilogueFwdINS6_IJS8_S8_S9_EEENS6_IJNS7_ILi1EEESH_SH_EEESB_SD_Li128ELb1ELb1ELb0ELb0EEENS1_19SingleTileSchedulerILb1ELb0ELb1ELi128EEEEEEEEEvNT_6ParamsE --------------------------
	.section	.nv.constant0._ZN7cutlass13device_kernelIN5flash19enable_sm80_to_sm89INS1_16FlashAttnFwdSm80INS1_25CollectiveMainloopFwdSm80ILi4ELi1ELb0EN4cute5tupleIJNS5_1CILi128EEENS7_ILi64EEES8_EEELi128ENS_6half_tEfNS_4arch4Sm80ELb1ELb0ELb0ELb1ELb0ELb1ELb1ELb0EEENS1_21CollectiveEpilogueFwdINS6_IJS8_S8_S9_EEENS6_IJNS7_ILi1EEESH_SH_EEESB_SD_Li128ELb1ELb1ELb0ELb0EEENS1_19SingleTileSchedulerILb1ELb0ELb1ELi128EEEEEEEEEvNT_6ParamsE,"a",@progbits
	.sectionflags	@""
	.align	4
.nv.constant0._ZN7cutlass13device_kernelIN5flash19enable_sm80_to_sm89INS1_16FlashAttnFwdSm80INS1_25CollectiveMainloopFwdSm80ILi4ELi1ELb0EN4cute5tupleIJNS5_1CILi128EEENS7_ILi64EEES8_EEELi128ENS_6half_tEfNS_4arch4Sm80ELb1ELb0ELb0ELb1ELb0ELb1ELb1ELb0EEENS1_21CollectiveEpilogueFwdINS6_IJS8_S8_S9_EEENS6_IJNS7_ILi1EEESH_SH_EEESB_SD_Li128ELb1ELb1ELb0ELb0EEENS1_19SingleTileSchedulerILb1ELb0ELb1ELi128EEEEEEEEEvNT_6ParamsE:
	.zero		1944


//--------------------- SYMBOLS --------------------------

	.type		.nv.reservedSmem.offset0,@object
	.size		.nv.reservedSmem.offset0,0x4
